// auto-generated by cutlass_sweep.gemm — config: {"arch": "sm_90", "cluster_m": 1, "cluster_n": 1, "dtype": "fp16", "dtype_b": "fp16", "layout": "nt", "stages": 6, "tile_k": 32, "tile_m": 128, "tile_n": 64}
#include "cutlass/cutlass.h"
#include "cutlass/gemm/collective/collective_builder.hpp"
#include "cutlass/gemm/device/gemm_universal_adapter.h"
#include "cutlass/gemm/kernel/gemm_universal.hpp"
#include "cutlass/epilogue/collective/collective_builder.hpp"

using ElemA = cutlass::half_t;
using ElemB = cutlass::half_t;
using ElemCD = cutlass::half_t;
using Acc  = float;
using TileShape    = cute::Shape<cute::_128, cute::_64, cute::_32>;
using ClusterShape = cute::Shape<cute::_1, cute::_1, cute::_1>;

using CollectiveEpilogue = typename cutlass::epilogue::collective::CollectiveBuilder<
    cutlass::arch::Sm90, cutlass::arch::OpClassTensorOp,
    TileShape, ClusterShape,
    cutlass::epilogue::collective::EpilogueTileAuto,
    Acc, Acc,
    ElemCD, cutlass::layout::RowMajor, 128 / cutlass::sizeof_bits<ElemCD>::value,
    ElemCD, cutlass::layout::RowMajor, 128 / cutlass::sizeof_bits<ElemCD>::value,
    cutlass::epilogue::collective::EpilogueScheduleAuto
  >::CollectiveOp;

using CollectiveMainloop = typename cutlass::gemm::collective::CollectiveBuilder<
    cutlass::arch::Sm90, cutlass::arch::OpClassTensorOp,
    ElemA, cutlass::layout::RowMajor, 128 / cutlass::sizeof_bits<ElemA>::value,
    ElemB, cutlass::layout::ColumnMajor, 128 / cutlass::sizeof_bits<ElemB>::value,
    Acc,
    TileShape, ClusterShape,
    cutlass::gemm::collective::StageCount<6>,
    cutlass::gemm::collective::KernelScheduleAuto
  >::CollectiveOp;

using GemmKernel = cutlass::gemm::kernel::GemmUniversal<
    cute::Shape<int,int,int,int>,
    CollectiveMainloop,
    CollectiveEpilogue
>;
using Gemm = cutlass::gemm::device::GemmUniversalAdapter<GemmKernel>;

// Force the device kernel symbol into the cubin without needing a host main.
auto* _anchor = &cutlass::device_kernel<GemmKernel>;


// ===== COMPILED SASS (sm_90a) =====

	.target	sm_90a

	.elftype	@"ET_EXEC"


//--------------------- .note.nv.tkinfo           --------------------------
	.section	.note.nv.tkinfo,"",@"SHT_NOTE"
	.sectionflags	@"SHF_NOTE_NV_TKINFO"
	.tkinfo
        /*0018*/ 	.word	0x00000002
        /*0030*/ 	.string	""
        /*0030*/ 	.string	"ptxas"
        /*0030*/ 	.string	"Cuda compilation tools, release 13.0, V13.0.88"
        /*0030*/ 	.string	"Build cuda_13.0.r13.0/compiler.36424714_0"
        /*0030*/ 	.string	"-arch sm_90a -m 64 "



//--------------------- .note.nv.cuinfo           --------------------------
	.section	.note.nv.cuinfo,"",@"SHT_NOTE"
	.sectionflags	@"SHF_NOTE_NV_CUINFO"
        /*0018*/ 	.short	0x0002
        /*001a*/ 	.short	0x005a
        /*001c*/ 	.short	0x0082
	.zero		2


//--------------------- .nv.info                  --------------------------
	.section	.nv.info,"",@"SHT_CUDA_INFO"
	.align	4


	//----- nvinfo : EIATTR_REGCOUNT
	.align		4
        /*0000*/ 	.byte	0x04, 0x2f
        /*0002*/ 	.short	(.L_15 - .L_14)
	.align		4
.L_14:
        /*0004*/ 	.word	index@(_ZN7cutlass13device_kernelINS_4gemm6kernel13GemmUniversalIN4cute5tupleIJiiiiEEENS1_10collective13CollectiveMmaINS1_34MainloopSm90TmaGmmaWarpSpecializedILi6ENS5_IJNS4_1CILi1EEESB_SB_EEENS1_35KernelTmaWarpSpecializedCooperativeEEENS5_IJNSA_ILi128EEENSA_ILi64EEENSA_ILi32EEEEEENS_6half_tENS5_IJlSB_lEEESJ_SK_NS4_8TiledMMAINS4_8MMA_AtomIJNS4_4SM904GMMA25MMA_64x64x16_F32F16F16_SSILNSO_5MajorE0ELSQ_0ELNSO_7ScaleInE1ELSR_1EEEEEENS4_6LayoutINS5_IJNSA_ILi2EEESB_SB_EEENS5_IJSB_NSA_ILi0EEESX_EEEEENS5_IJNS4_10UnderscoreES10_S10_EEEEENS4_13SM90_TMA_LOADENS4_14ComposedLayoutINS4_7SwizzleILi2ELi4ELi3EEENS4_18smem_ptr_flag_bitsILi16EEENSU_INS5_IJNSA_ILi8EEESH_EEENS5_IJSH_SB_EEEEEEEvNS4_8identityES13_S1D_vS1E_EENS_8epilogue10collective6detail29Sm90TmaWarpSpecializedAdapterINS1H_15DefaultEpilogueISJ_SK_SK_NS1G_6thread17LinearCombinationISJ_Li1EffLNS1L_9ScaleType4KindE0ELNS_15FloatRoundStyleE2ESJ_EENS1_15EpilogueDefaultEEEEEvvEEEEvNT_6ParamsE)
        /*0008*/ 	.word	0x000000a8


	//----- nvinfo : EIATTR_FRAME_SIZE
	.align		4
.L_15:
        /*000c*/ 	.byte	0x04, 0x11
        /*000e*/ 	.short	(.L_17 - .L_16)
	.align		4
.L_16:
        /*0010*/ 	.word	index@(_ZN7cutlass13device_kernelINS_4gemm6kernel13GemmUniversalIN4cute5tupleIJiiiiEEENS1_10collective13CollectiveMmaINS1_34MainloopSm90TmaGmmaWarpSpecializedILi6ENS5_IJNS4_1CILi1EEESB_SB_EEENS1_35KernelTmaWarpSpecializedCooperativeEEENS5_IJNSA_ILi128EEENSA_ILi64EEENSA_ILi32EEEEEENS_6half_tENS5_IJlSB_lEEESJ_SK_NS4_8TiledMMAINS4_8MMA_AtomIJNS4_4SM904GMMA25MMA_64x64x16_F32F16F16_SSILNSO_5MajorE0ELSQ_0ELNSO_7ScaleInE1ELSR_1EEEEEENS4_6LayoutINS5_IJNSA_ILi2EEESB_SB_EEENS5_IJSB_NSA_ILi0EEESX_EEEEENS5_IJNS4_10UnderscoreES10_S10_EEEEENS4_13SM90_TMA_LOADENS4_14ComposedLayoutINS4_7SwizzleILi2ELi4ELi3EEENS4_18smem_ptr_flag_bitsILi16EEENSU_INS5_IJNSA_ILi8EEESH_EEENS5_IJSH_SB_EEEEEEEvNS4_8identityES13_S1D_vS1E_EENS_8epilogue10collective6detail29Sm90TmaWarpSpecializedAdapterINS1H_15DefaultEpilogueISJ_SK_SK_NS1G_6thread17LinearCombinationISJ_Li1EffLNS1L_9ScaleType4KindE0ELNS_15FloatRoundStyleE2ESJ_EENS1_15EpilogueDefaultEEEEEvvEEEEvNT_6ParamsE)
        /*0014*/ 	.word	0x00000000


	//----- nvinfo : EIATTR_MIN_STACK_SIZE
	.align		4
.L_17:
        /*0018*/ 	.byte	0x04, 0x12
        /*001a*/ 	.short	(.L_19 - .L_18)
	.align		4
.L_18:
        /*001c*/ 	.word	index@(_ZN7cutlass13device_kernelINS_4gemm6kernel13GemmUniversalIN4cute5tupleIJiiiiEEENS1_10collective13CollectiveMmaINS1_34MainloopSm90TmaGmmaWarpSpecializedILi6ENS5_IJNS4_1CILi1EEESB_SB_EEENS1_35KernelTmaWarpSpecializedCooperativeEEENS5_IJNSA_ILi128EEENSA_ILi64EEENSA_ILi32EEEEEENS_6half_tENS5_IJlSB_lEEESJ_SK_NS4_8TiledMMAINS4_8MMA_AtomIJNS4_4SM904GMMA25MMA_64x64x16_F32F16F16_SSILNSO_5MajorE0ELSQ_0ELNSO_7ScaleInE1ELSR_1EEEEEENS4_6LayoutINS5_IJNSA_ILi2EEESB_SB_EEENS5_IJSB_NSA_ILi0EEESX_EEEEENS5_IJNS4_10UnderscoreES10_S10_EEEEENS4_13SM90_TMA_LOADENS4_14ComposedLayoutINS4_7SwizzleILi2ELi4ELi3EEENS4_18smem_ptr_flag_bitsILi16EEENSU_INS5_IJNSA_ILi8EEESH_EEENS5_IJSH_SB_EEEEEEEvNS4_8identityES13_S1D_vS1E_EENS_8epilogue10collective6detail29Sm90TmaWarpSpecializedAdapterINS1H_15DefaultEpilogueISJ_SK_SK_NS1G_6thread17LinearCombinationISJ_Li1EffLNS1L_9ScaleType4KindE0ELNS_15FloatRoundStyleE2ESJ_EENS1_15EpilogueDefaultEEEEEvvEEEEvNT_6ParamsE)
        /*0020*/ 	.word	0x00000000
.L_19:


//--------------------- .nv.compat                --------------------------
	.section	.nv.compat,"",@"SHT_CUDA_COMPAT_INFO"
	.align	4
        /*0000*/ 	.byte	0x02, 0x09, 0x01, 0x00, 0x02, 0x02, 0x04, 0x00, 0x02, 0x05, 0x05, 0x00, 0x03, 0x07, 0x01, 0x01
        /*0010*/ 	.byte	0x02, 0x03, 0x01, 0x00, 0x02, 0x06, 0x01, 0x00, 0x04, 0x0b, 0x08, 0x00, 0x00, 0x00, 0x00, 0x00
        /*0020*/ 	.byte	0x00, 0x00, 0x00, 0x00


//--------------------- .nv.info._ZN7cutlass13device_kernelINS_4gemm6kernel13GemmUniversalIN4cute5tupleIJiiiiEEENS1_10collective13CollectiveMmaINS1_34MainloopSm90TmaGmmaWarpSpecializedILi6ENS5_IJNS4_1CILi1EEESB_SB_EEENS1_35KernelTmaWarpSpecializedCooperativeEEENS5_IJNSA_ILi128EEENSA_ILi64EEENSA_ILi32EEEEEENS_6half_tENS5_IJlSB_lEEESJ_SK_NS4_8TiledMMAINS4_8MMA_AtomIJNS4_4SM904GMMA25MMA_64x64x16_F32F16F16_SSILNSO_5MajorE0ELSQ_0ELNSO_7ScaleInE1ELSR_1EEEEEENS4_6LayoutINS5_IJNSA_ILi2EEESB_SB_EEENS5_IJSB_NSA_ILi0EEESX_EEEEENS5_IJNS4_10UnderscoreES10_S10_EEEEENS4_13SM90_TMA_LOADENS4_14ComposedLayoutINS4_7SwizzleILi2ELi4ELi3EEENS4_18smem_ptr_flag_bitsILi16EEENSU_INS5_IJNSA_ILi8EEESH_EEENS5_IJSH_SB_EEEEEEEvNS4_8identityES13_S1D_vS1E_EENS_8epilogue10collective6detail29Sm90TmaWarpSpecializedAdapterINS1H_15DefaultEpilogueISJ_SK_SK_NS1G_6thread17LinearCombinationISJ_Li1EffLNS1L_9ScaleType4KindE0ELNS_15FloatRoundStyleE2ESJ_EENS1_15EpilogueDefaultEEEEEvvEEEEvNT_6ParamsE --------------------------
	.section	.nv.info._ZN7cutlass13device_kernelINS_4gemm6kernel13GemmUniversalIN4cute5tupleIJiiiiEEENS1_10collective13CollectiveMmaINS1_34MainloopSm90TmaGmmaWarpSpecializedILi6ENS5_IJNS4_1CILi1EEESB_SB_EEENS1_35KernelTmaWarpSpecializedCooperativeEEENS5_IJNSA_ILi128EEENSA_ILi64EEENSA_ILi32EEEEEENS_6half_tENS5_IJlSB_lEEESJ_SK_NS4_8TiledMMAINS4_8MMA_AtomIJNS4_4SM904GMMA25MMA_64x64x16_F32F16F16_SSILNSO_5MajorE0ELSQ_0ELNSO_7ScaleInE1ELSR_1EEEEEENS4_6LayoutINS5_IJNSA_ILi2EEESB_SB_EEENS5_IJSB_NSA_ILi0EEESX_EEEEENS5_IJNS4_10UnderscoreES10_S10_EEEEENS4_13SM90_TMA_LOADENS4_14ComposedLayoutINS4_7SwizzleILi2ELi4ELi3EEENS4_18smem_ptr_flag_bitsILi16EEENSU_INS5_IJNSA_ILi8EEESH_EEENS5_IJSH_SB_EEEEEEEvNS4_8identityES13_S1D_vS1E_EENS_8epilogue10collective6detail29Sm90TmaWarpSpecializedAdapterINS1H_15DefaultEpilogueISJ_SK_SK_NS1G_6thread17LinearCombinationISJ_Li1EffLNS1L_9ScaleType4KindE0ELNS_15FloatRoundStyleE2ESJ_EENS1_15EpilogueDefaultEEEEEvvEEEEvNT_6ParamsE,"",@"SHT_CUDA_INFO"
	.sectionflags	@""
	.align	4


	//----- nvinfo : EIATTR_CUDA_API_VERSION
	.align		4
        /*0000*/ 	.byte	0x04, 0x37
        /*0002*/ 	.short	(.L_21 - .L_20)
.L_20:
        /*0004*/ 	.word	0x00000082


	//----- nvinfo : EIATTR_KPARAM_INFO
	.align		4
.L_21:
        /*0008*/ 	.byte	0x04, 0x17
        /*000a*/ 	.short	(.L_23 - .L_22)
.L_22:
        /*000c*/ 	.word	0x00000000
        /*0010*/ 	.short	0x0000
        /*0012*/ 	.short	0x0070
        /*0014*/ 	.byte	0x00, 0xf0, 0x01, 0x10


	//----- nvinfo : EIATTR_SPARSE_MMA_MASK
	.align		4
.L_23:
        /*0018*/ 	.byte	0x03, 0x50
        /*001a*/ 	.short	0x0000


	//----- nvinfo : EIATTR_MAXREG_COUNT
	.align		4
        /*001c*/ 	.byte	0x03, 0x1b
        /*001e*/ 	.short	0x00a8


	//----- nvinfo : EIATTR_NUM_BARRIERS
	.align		4
        /*0020*/ 	.byte	0x02, 0x4c
        /*0022*/ 	.byte	0x01
	.zero		1


	//----- nvinfo : EIATTR_EXTERNS
	.align		4
        /*0024*/ 	.byte	0x04, 0x0f
        /*0026*/ 	.short	(.L_25 - .L_24)


	//   ....[0]....
	.align		4
.L_24:
        /*0028*/ 	.word	index@(__assertfail)


	//----- nvinfo : EIATTR_MERCURY_ISA_VERSION
	.align		4
.L_25:
        /*002c*/ 	.byte	0x03, 0x5f
        /*002e*/ 	.short	0x0101


	//----- nvinfo : EIATTR_INT_WARP_WIDE_INSTR_OFFSETS
	.align		4
        /*0030*/ 	.byte	0x04, 0x31
        /*0032*/ 	.short	(.L_27 - .L_26)


	//   ....[0]....
.L_26:
        /*0034*/ 	.word	0x000003f0


	//   ....[1]....
        /*0038*/ 	.word	0x00000420


	//   ....[2]....
        /*003c*/ 	.word	0x00000500


	//----- nvinfo : EIATTR_COOP_GROUP_MASK_REGIDS
	.align		4
.L_27:
        /*0040*/ 	.byte	0x04, 0x29
        /*0042*/ 	.short	(.L_29 - .L_28)


	//   ....[0]....
.L_28:
        /*0044*/ 	.word	0xffffffff


	//   ....[1]....
        /*0048*/ 	.word	0xffffffff


	//   ....[2]....
        /*004c*/ 	.word	0xffffffff


	//   ....[3]....
        /*0050*/ 	.word	0xffffffff


	//   ....[4]....
        /*0054*/ 	.word	0xffffffff


	//----- nvinfo : EIATTR_COOP_GROUP_INSTR_OFFSETS
	.align		4
.L_29:
        /*0058*/ 	.byte	0x04, 0x28
        /*005a*/ 	.short	(.L_31 - .L_30)


	//   ....[0]....
.L_30:
        /*005c*/ 	.word	0x00000060


	//   ....[1]....
        /*0060*/ 	.word	0x00000070


	//   ....[2]....
        /*0064*/ 	.word	0x00000130


	//   ....[3]....
        /*0068*/ 	.word	0x00000300


	//   ....[4]....
        /*006c*/ 	.word	0x00000fb0


	//----- nvinfo : EIATTR_REG_RECONFIG
	.align		4
.L_31:
        /*0070*/ 	.byte	0x01, 0x54
	.zero		2


	//----- nvinfo : EIATTR_SYSCALL_OFFSETS
	.align		4
        /*0074*/ 	.byte	0x04, 0x46
        /*0076*/ 	.short	(.L_33 - .L_32)


	//   ....[0]....
.L_32:
        /*0078*/ 	.word	0x00001170


	//----- nvinfo : EIATTR_MBARRIER_INSTR_OFFSETS
	.align		4
.L_33:
        /*007c*/ 	.byte	0x04, 0x39
        /*007e*/ 	.short	(.L_35 - .L_34)


	//   ....[0]....
.L_34:
        /*0080*/ 	.word	0x00000230
        /*0084*/ 	.word	0x000000ff
        /*0088*/ 	.word	0x00000000
        /*008c*/ 	.short	0x0100
        /*008e*/ 	.byte	0x08
	.zero		1


	//   ....[1]....
        /*0090*/ 	.word	0x00000240
        /*0094*/ 	.word	0x000000ff
        /*0098*/ 	.word	0x00000030
        /*009c*/ 	.short	0x0100
        /*009e*/ 	.byte	0x08
	.zero		1


	//   ....[2]....
        /*00a0*/ 	.word	0x00000250
        /*00a4*/ 	.word	0x000000ff
        /*00a8*/ 	.word	0x00000008
        /*00ac*/ 	.short	0x0100
        /*00ae*/ 	.byte	0x08
	.zero		1


	//   ....[3]....
        /*00b0*/ 	.word	0x00000260
        /*00b4*/ 	.word	0x000000ff
        /*00b8*/ 	.word	0x00000038
        /*00bc*/ 	.short	0x0100
        /*00be*/ 	.byte	0x08
	.zero		1


	//   ....[4]....
        /*00c0*/ 	.word	0x00000270
        /*00c4*/ 	.word	0x000000ff
        /*00c8*/ 	.word	0x00000010
        /*00cc*/ 	.short	0x0100
        /*00ce*/ 	.byte	0x08
	.zero		1


	//   ....[5]....
        /*00d0*/ 	.word	0x00000280
        /*00d4*/ 	.word	0x000000ff
        /*00d8*/ 	.word	0x00000040
        /*00dc*/ 	.short	0x0100
        /*00de*/ 	.byte	0x08
	.zero		1


	//   ....[6]....
        /*00e0*/ 	.word	0x00000290
        /*00e4*/ 	.word	0x000000ff
        /*00e8*/ 	.word	0x00000018
        /*00ec*/ 	.short	0x0100
        /*00ee*/ 	.byte	0x08
	.zero		1


	//   ....[7]....
        /*00f0*/ 	.word	0x000002a0
        /*00f4*/ 	.word	0x000000ff
        /*00f8*/ 	.word	0x00000048
        /*00fc*/ 	.short	0x0100
        /*00fe*/ 	.byte	0x08
	.zero		1


	//   ....[8]....
        /*0100*/ 	.word	0x000002b0
        /*0104*/ 	.word	0x000000ff
        /*0108*/ 	.word	0x00000020
        /*010c*/ 	.short	0x0100
        /*010e*/ 	.byte	0x08
	.zero		1


	//   ....[9]....
        /*0110*/ 	.word	0x000002c0
        /*0114*/ 	.word	0x000000ff
        /*0118*/ 	.word	0x00000050
        /*011c*/ 	.short	0x0100
        /*011e*/ 	.byte	0x08
	.zero		1


	//   ....[10]....
        /*0120*/ 	.word	0x000002d0
        /*0124*/ 	.word	0x000000ff
        /*0128*/ 	.word	0x00000028
        /*012c*/ 	.short	0x0100
        /*012e*/ 	.byte	0x08
	.zero		1


	//   ....[11]....
        /*0130*/ 	.word	0x000002e0
        /*0134*/ 	.word	0x000000ff
        /*0138*/ 	.word	0x00000058
        /*013c*/ 	.short	0x0100
        /*013e*/ 	.byte	0x08
	.zero		1


	//   ....[12]....
        /*0140*/ 	.word	0x00000570
        /*0144*/ 	.word	0x000000ff
        /*0148*/ 	.word	0x00000070
        /*014c*/ 	.short	0x0100
        /*014e*/ 	.byte	0x06
	.zero		1


	//   ....[13]....
        /*0150*/ 	.word	0x000005d0
        /*0154*/ 	.word	0x000000ff
        /*0158*/ 	.word	0x00000078
        /*015c*/ 	.short	0x0100
        /*015e*/ 	.byte	0x06
	.zero		1


	//   ....[14]....
        /*0160*/ 	.word	0x000011f0
        /*0164*/ 	.word	0x00000003
        /*0168*/ 	.word	0x00000000
        /*016c*/ 	.short	0x010a
        /*016e*/ 	.byte	0x3f
	.zero		1


	//   ....[15]....
        /*0170*/ 	.word	0x00001230
        /*0174*/ 	.word	0x00000003
        /*0178*/ 	.word	0x00000000
        /*017c*/ 	.short	0x010a
        /*017e*/ 	.byte	0x3f
	.zero		1


	//   ....[16]....
        /*0180*/ 	.word	0x000014d0
        /*0184*/ 	.word	0x000000ff
        /*0188*/ 	.word	0x00000000
        /*018c*/ 	.short	0x010a
        /*018e*/ 	.byte	0x04
	.zero		1


	//   ....[17]....
        /*0190*/ 	.word	0x00001510
        /*0194*/ 	.word	0x000000ff
        /*0198*/ 	.word	0x00000000
        /*019c*/ 	.short	0x010a
        /*019e*/ 	.byte	0x04
	.zero		1


	//   ....[18]....
        /*01a0*/ 	.word	0x00001670
        /*01a4*/ 	.word	0x000000ff
        /*01a8*/ 	.word	0x00000000
        /*01ac*/ 	.short	0x0101
        /*01ae*/ 	.byte	0x04
	.zero		1


	//   ....[19]....
        /*01b0*/ 	.word	0x00001870
        /*01b4*/ 	.word	0x000000ff
        /*01b8*/ 	.word	0x00000000
        /*01bc*/ 	.short	0x0101
        /*01be*/ 	.byte	0x06
	.zero		1


	//   ....[20]....
        /*01c0*/ 	.word	0x00004e00
        /*01c4*/ 	.word	0x0000000e
        /*01c8*/ 	.word	0x00000030
        /*01cc*/ 	.short	0x010a
        /*01ce*/ 	.byte	0x3f
	.zero		1


	//   ....[21]....
        /*01d0*/ 	.word	0x00005180
        /*01d4*/ 	.word	0x00000006
        /*01d8*/ 	.word	0x00000078
        /*01dc*/ 	.short	0x0101
        /*01de*/ 	.byte	0x3f
	.zero		1


	//   ....[22]....
        /*01e0*/ 	.word	0x000058b0
        /*01e4*/ 	.word	0x00000007
        /*01e8*/ 	.word	0x00000000
        /*01ec*/ 	.short	0x010a
        /*01ee*/ 	.byte	0x3f
	.zero		1


	//   ....[23]....
        /*01f0*/ 	.word	0x00005930
        /*01f4*/ 	.word	0x00000009
        /*01f8*/ 	.word	0x00000000
        /*01fc*/ 	.short	0x010a
        /*01fe*/ 	.byte	0x3f
	.zero		1


	//   ....[24]....
        /*0200*/ 	.word	0x000059c0
        /*0204*/ 	.word	0x00000006
        /*0208*/ 	.word	0x00000000
        /*020c*/ 	.short	0x010a
        /*020e*/ 	.byte	0x3f
	.zero		1


	//   ....[25]....
        /*0210*/ 	.word	0x00005a50
        /*0214*/ 	.word	0x00000009
        /*0218*/ 	.word	0x00000000
        /*021c*/ 	.short	0x010a
        /*021e*/ 	.byte	0x3f
	.zero		1


	//   ....[26]....
        /*0220*/ 	.word	0x00005ae0
        /*0224*/ 	.word	0x00000006
        /*0228*/ 	.word	0x00000000
        /*022c*/ 	.short	0x010a
        /*022e*/ 	.byte	0x3f
	.zero		1


	//   ....[27]....
        /*0230*/ 	.word	0x00005b70
        /*0234*/ 	.word	0x00000003
        /*0238*/ 	.word	0x00000000
        /*023c*/ 	.short	0x010a
        /*023e*/ 	.byte	0x3f
	.zero		1


	//   ....[28]....
        /*0240*/ 	.word	0x00005bd0
        /*0244*/ 	.word	0x00000003
        /*0248*/ 	.word	0x00000000
        /*024c*/ 	.short	0x010a
        /*024e*/ 	.byte	0x3f
	.zero		1


	//   ....[29]....
        /*0250*/ 	.word	0x00005c30
        /*0254*/ 	.word	0x00000004
        /*0258*/ 	.word	0x00000000
        /*025c*/ 	.short	0x010a
        /*025e*/ 	.byte	0x3f
	.zero		1


	//   ....[30]....
        /*0260*/ 	.word	0x00005d00
        /*0264*/ 	.word	0x0000000e
        /*0268*/ 	.word	0x00000030
        /*026c*/ 	.short	0x010a
        /*026e*/ 	.byte	0x3f
	.zero		1


	//   ....[31]....
        /*0270*/ 	.word	0x00005dd0
        /*0274*/ 	.word	0x00000007
        /*0278*/ 	.word	0x00000000
        /*027c*/ 	.short	0x010a
        /*027e*/ 	.byte	0x3f
	.zero		1


	//   ....[32]....
        /*0280*/ 	.word	0x00005e20
        /*0284*/ 	.word	0x00000009
        /*0288*/ 	.word	0x00000000
        /*028c*/ 	.short	0x010a
        /*028e*/ 	.byte	0x3f
	.zero		1


	//   ....[33]....
        /*0290*/ 	.word	0x00005e70
        /*0294*/ 	.word	0x00000006
        /*0298*/ 	.word	0x00000000
        /*029c*/ 	.short	0x010a
        /*029e*/ 	.byte	0x3f
	.zero		1


	//   ....[34]....
        /*02a0*/ 	.word	0x00005ec0
        /*02a4*/ 	.word	0x00000009
        /*02a8*/ 	.word	0x00000000
        /*02ac*/ 	.short	0x010a
        /*02ae*/ 	.byte	0x3f
	.zero		1


	//   ....[35]....
        /*02b0*/ 	.word	0x00005f10
        /*02b4*/ 	.word	0x00000006
        /*02b8*/ 	.word	0x00000000
        /*02bc*/ 	.short	0x010a
        /*02be*/ 	.byte	0x3f
	.zero		1


	//----- nvinfo : EIATTR_NUM_MBARRIERS
	.align		4
.L_35:
        /*02c0*/ 	.byte	0x03, 0x38
        /*02c2*/ 	.short	0x000e


	//----- nvinfo : EIATTR_EXIT_INSTR_OFFSETS
	.align		4
        /*02c4*/ 	.byte	0x04, 0x1c
        /*02c6*/ 	.short	(.L_37 - .L_36)


	//   ....[0]....
.L_36:
        /*02c8*/ 	.word	0x00000620


	//   ....[1]....
        /*02cc*/ 	.word	0x00000ee0


	//   ....[2]....
        /*02d0*/ 	.word	0x00004470


	//   ....[3]....
        /*02d4*/ 	.word	0x00004aa0


	//   ....[4]....
        /*02d8*/ 	.word	0x00005bc0


	//----- nvinfo : EIATTR_MAX_THREADS
	.align		4
.L_37:
        /*02dc*/ 	.byte	0x04, 0x05
        /*02de*/ 	.short	(.L_39 - .L_38)
.L_38:
        /*02e0*/ 	.word	0x00000180
        /*02e4*/ 	.word	0x00000001
        /*02e8*/ 	.word	0x00000001


	//----- nvinfo : EIATTR_CRS_STACK_SIZE
	.align		4
.L_39:
        /*02ec*/ 	.byte	0x04, 0x1e
        /*02ee*/ 	.short	(.L_41 - .L_40)
.L_40:
        /*02f0*/ 	.word	0x00000000


	//----- nvinfo : EIATTR_CBANK_PARAM_SIZE
	.align		4
.L_41:
        /*02f4*/ 	.byte	0x03, 0x19
        /*02f6*/ 	.short	0x0470


	//----- nvinfo : EIATTR_PARAM_CBANK
	.align		4
        /*02f8*/ 	.byte	0x04, 0x0a
        /*02fa*/ 	.short	(.L_43 - .L_42)
	.align		4
.L_42:
        /*02fc*/ 	.word	index@(.nv.constant0._ZN7cutlass13device_kernelINS_4gemm6kernel13GemmUniversalIN4cute5tupleIJiiiiEEENS1_10collective13CollectiveMmaINS1_34MainloopSm90TmaGmmaWarpSpecializedILi6ENS5_IJNS4_1CILi1EEESB_SB_EEENS1_35KernelTmaWarpSpecializedCooperativeEEENS5_IJNSA_ILi128EEENSA_ILi64EEENSA_ILi32EEEEEENS_6half_tENS5_IJlSB_lEEESJ_SK_NS4_8TiledMMAINS4_8MMA_AtomIJNS4_4SM904GMMA25MMA_64x64x16_F32F16F16_SSILNSO_5MajorE0ELSQ_0ELNSO_7ScaleInE1ELSR_1EEEEEENS4_6LayoutINS5_IJNSA_ILi2EEESB_SB_EEENS5_IJSB_NSA_ILi0EEESX_EEEEENS5_IJNS4_10UnderscoreES10_S10_EEEEENS4_13SM90_TMA_LOADENS4_14ComposedLayoutINS4_7SwizzleILi2ELi4ELi3EEENS4_18smem_ptr_flag_bitsILi16EEENSU_INS5_IJNSA_ILi8EEESH_EEENS5_IJSH_SB_EEEEEEEvNS4_8identityES13_S1D_vS1E_EENS_8epilogue10collective6detail29Sm90TmaWarpSpecializedAdapterINS1H_15DefaultEpilogueISJ_SK_SK_NS1G_6thread17LinearCombinationISJ_Li1EffLNS1L_9ScaleType4KindE0ELNS_15FloatRoundStyleE2ESJ_EENS1_15EpilogueDefaultEEEEEvvEEEEvNT_6ParamsE)
        /*0300*/ 	.short	0x0210
        /*0302*/ 	.short	0x0470


	//----- nvinfo : EIATTR_SW_WAR
	.align		4
.L_43:
        /*0304*/ 	.byte	0x04, 0x36
        /*0306*/ 	.short	(.L_45 - .L_44)
.L_44:
        /*0308*/ 	.word	0x00000008
.L_45:


//--------------------- .nv.callgraph             --------------------------
	.section	.nv.callgraph,"",@"SHT_CUDA_CALLGRAPH"
	.align	4
	.sectionentsize	8
	.align		4
        /*0000*/ 	.word	0x00000000
	.align		4
        /*0004*/ 	.word	0xffffffff
	.align		4
        /*0008*/ 	.word	index@(_ZN7cutlass13device_kernelINS_4gemm6kernel13GemmUniversalIN4cute5tupleIJiiiiEEENS1_10collective13CollectiveMmaINS1_34MainloopSm90TmaGmmaWarpSpecializedILi6ENS5_IJNS4_1CILi1EEESB_SB_EEENS1_35KernelTmaWarpSpecializedCooperativeEEENS5_IJNSA_ILi128EEENSA_ILi64EEENSA_ILi32EEEEEENS_6half_tENS5_IJlSB_lEEESJ_SK_NS4_8TiledMMAINS4_8MMA_AtomIJNS4_4SM904GMMA25MMA_64x64x16_F32F16F16_SSILNSO_5MajorE0ELSQ_0ELNSO_7ScaleInE1ELSR_1EEEEEENS4_6LayoutINS5_IJNSA_ILi2EEESB_SB_EEENS5_IJSB_NSA_ILi0EEESX_EEEEENS5_IJNS4_10UnderscoreES10_S10_EEEEENS4_13SM90_TMA_LOADENS4_14ComposedLayoutINS4_7SwizzleILi2ELi4ELi3EEENS4_18smem_ptr_flag_bitsILi16EEENSU_INS5_IJNSA_ILi8EEESH_EEENS5_IJSH_SB_EEEEEEEvNS4_8identityES13_S1D_vS1E_EENS_8epilogue10collective6detail29Sm90TmaWarpSpecializedAdapterINS1H_15DefaultEpilogueISJ_SK_SK_NS1G_6thread17LinearCombinationISJ_Li1EffLNS1L_9ScaleType4KindE0ELNS_15FloatRoundStyleE2ESJ_EENS1_15EpilogueDefaultEEEEEvvEEEEvNT_6ParamsE)
	.align		4
        /*000c*/ 	.word	index@(__assertfail)
	.align		4
        /*0010*/ 	.word	0x00000000
	.align		4
        /*0014*/ 	.word	0xfffffffe
	.align		4
        /*0018*/ 	.word	0x00000000
	.align		4
        /*001c*/ 	.word	0xfffffffd
	.align		4
        /*0020*/ 	.word	0x00000000
	.align		4
        /*0024*/ 	.word	0xfffffffc


//--------------------- .nv.constant4             --------------------------
	.section	.nv.constant4,"a",@progbits
	.align	8
	.align		8
.nv.constant4:
        /*0000*/ 	.dword	__assertfail
	.align		8
        /*0008*/ 	.dword	__unnamed_1
	.align		8
        /*0010*/ 	.dword	_ZN40_INTERNAL_ccb03409_4_k_cu_f6fa086d_285324cuda3std3__45__cpo5beginE
	.align		8
        /*0018*/ 	.dword	_ZN40_INTERNAL_ccb03409_4_k_cu_f6fa086d_285324cuda3std3__45__cpo3endE
	.align		8
        /*0020*/ 	.dword	_ZN40_INTERNAL_ccb03409_4_k_cu_f6fa086d_285324cuda3std3__45__cpo6cbeginE
	.align		8
        /*0028*/ 	.dword	_ZN40_INTERNAL_ccb03409_4_k_cu_f6fa086d_285324cuda3std3__45__cpo4cendE
	.align		8
        /*0030*/ 	.dword	_ZN40_INTERNAL_ccb03409_4_k_cu_f6fa086d_285324cuda3std3__442_GLOBAL__N__ccb03409_4_k_cu_f6fa086d_285326ignoreE
	.align		8
        /*0038*/ 	.dword	_ZN40_INTERNAL_ccb03409_4_k_cu_f6fa086d_285324cuda3std3__419piecewise_constructE
	.align		8
        /*0040*/ 	.dword	_ZN40_INTERNAL_ccb03409_4_k_cu_f6fa086d_285324cuda3std3__48in_placeE
	.align		8
        /*0048*/ 	.dword	_ZN40_INTERNAL_ccb03409_4_k_cu_f6fa086d_285324cuda3std6ranges3__45__cpo4swapE
	.align		8
        /*0050*/ 	.dword	_ZN40_INTERNAL_ccb03409_4_k_cu_f6fa086d_285324cuda3std6ranges3__45__cpo9iter_moveE
	.align		8
        /*0058*/ 	.dword	_ZN40_INTERNAL_ccb03409_4_k_cu_f6fa086d_285324cute7productE
	.align		8
        /*0060*/ 	.dword	_ZN40_INTERNAL_ccb03409_4_k_cu_f6fa086d_285324cute1_E
	.align		8
        /*0068*/ 	.dword	$str$22
	.align		8
        /*0070*/ 	.dword	$str$23


//--------------------- .text._ZN7cutlass13device_kernelINS_4gemm6kernel13GemmUniversalIN4cute5tupleIJiiiiEEENS1_10collective13CollectiveMmaINS1_34MainloopSm90TmaGmmaWarpSpecializedILi6ENS5_IJNS4_1CILi1EEESB_SB_EEENS1_35KernelTmaWarpSpecializedCooperativeEEENS5_IJNSA_ILi128EEENSA_ILi64EEENSA_ILi32EEEEEENS_6half_tENS5_IJlSB_lEEESJ_SK_NS4_8TiledMMAINS4_8MMA_AtomIJNS4_4SM904GMMA25MMA_64x64x16_F32F16F16_SSILNSO_5MajorE0ELSQ_0ELNSO_7ScaleInE1ELSR_1EEEEEENS4_6LayoutINS5_IJNSA_ILi2EEESB_SB_EEENS5_IJSB_NSA_ILi0EEESX_EEEEENS5_IJNS4_10UnderscoreES10_S10_EEEEENS4_13SM90_TMA_LOADENS4_14ComposedLayoutINS4_7SwizzleILi2ELi4ELi3EEENS4_18smem_ptr_flag_bitsILi16EEENSU_INS5_IJNSA_ILi8EEESH_EEENS5_IJSH_SB_EEEEEEEvNS4_8identityES13_S1D_vS1E_EENS_8epilogue10collective6detail29Sm90TmaWarpSpecializedAdapterINS1H_15DefaultEpilogueISJ_SK_SK_NS1G_6thread17LinearCombinationISJ_Li1EffLNS1L_9ScaleType4KindE0ELNS_15FloatRoundStyleE2ESJ_EENS1_15EpilogueDefaultEEEEEvvEEEEvNT_6ParamsE --------------------------
	.section	.text._ZN7cutlass13device_kernelINS_4gemm6kernel13GemmUniversalIN4cute5tupleIJiiiiEEENS1_10collective13CollectiveMmaINS1_34MainloopSm90TmaGmmaWarpSpecializedILi6ENS5_IJNS4_1CILi1EEESB_SB_EEENS1_35KernelTmaWarpSpecializedCooperativeEEENS5_IJNSA_ILi128EEENSA_ILi64EEENSA_ILi32EEEEEENS_6half_tENS5_IJlSB_lEEESJ_SK_NS4_8TiledMMAINS4_8MMA_AtomIJNS4_4SM904GMMA25MMA_64x64x16_F32F16F16_SSILNSO_5MajorE0ELSQ_0ELNSO_7ScaleInE1ELSR_1EEEEEENS4_6LayoutINS5_IJNSA_ILi2EEESB_SB_EEENS5_IJSB_NSA_ILi0EEESX_EEEEENS5_IJNS4_10UnderscoreES10_S10_EEEEENS4_13SM90_TMA_LOADENS4_14ComposedLayoutINS4_7SwizzleILi2ELi4ELi3EEENS4_18smem_ptr_flag_bitsILi16EEENSU_INS5_IJNSA_ILi8EEESH_EEENS5_IJSH_SB_EEEEEEEvNS4_8identityES13_S1D_vS1E_EENS_8epilogue10collective6detail29Sm90TmaWarpSpecializedAdapterINS1H_15DefaultEpilogueISJ_SK_SK_NS1G_6thread17LinearCombinationISJ_Li1EffLNS1L_9ScaleType4KindE0ELNS_15FloatRoundStyleE2ESJ_EENS1_15EpilogueDefaultEEEEEvvEEEEvNT_6ParamsE,"ax",@progbits
	.align	128
.text._ZN7cutlass13device_kernelINS_4gemm6kernel13GemmUniversalIN4cute5tupleIJiiiiEEENS1_10collective13CollectiveMmaINS1_34MainloopSm90TmaGmmaWarpSpecializedILi6ENS5_IJNS4_1CILi1EEESB_SB_EEENS1_35KernelTmaWarpSpecializedCooperativeEEENS5_IJNSA_ILi128EEENSA_ILi64EEENSA_ILi32EEEEEENS_6half_tENS5_IJlSB_lEEESJ_SK_NS4_8TiledMMAINS4_8MMA_AtomIJNS4_4SM904GMMA25MMA_64x64x16_F32F16F16_SSILNSO_5MajorE0ELSQ_0ELNSO_7ScaleInE1ELSR_1EEEEEENS4_6LayoutINS5_IJNSA_ILi2EEESB_SB_EEENS5_IJSB_NSA_ILi0EEESX_EEEEENS5_IJNS4_10UnderscoreES10_S10_EEEEENS4_13SM90_TMA_LOADENS4_14ComposedLayoutINS4_7SwizzleILi2ELi4ELi3EEENS4_18smem_ptr_flag_bitsILi16EEENSU_INS5_IJNSA_ILi8EEESH_EEENS5_IJSH_SB_EEEEEEEvNS4_8identityES13_S1D_vS1E_EENS_8epilogue10collective6detail29Sm90TmaWarpSpecializedAdapterINS1H_15DefaultEpilogueISJ_SK_SK_NS1G_6thread17LinearCombinationISJ_Li1EffLNS1L_9ScaleType4KindE0ELNS_15FloatRoundStyleE2ESJ_EENS1_15EpilogueDefaultEEEEEvvEEEEvNT_6ParamsE:
        .type           _ZN7cutlass13device_kernelINS_4gemm6kernel13GemmUniversalIN4cute5tupleIJiiiiEEENS1_10collective13CollectiveMmaINS1_34MainloopSm90TmaGmmaWarpSpecializedILi6ENS5_IJNS4_1CILi1EEESB_SB_EEENS1_35KernelTmaWarpSpecializedCooperativeEEENS5_IJNSA_ILi128EEENSA_ILi64EEENSA_ILi32EEEEEENS_6half_tENS5_IJlSB_lEEESJ_SK_NS4_8TiledMMAINS4_8MMA_AtomIJNS4_4SM904GMMA25MMA_64x64x16_F32F16F16_SSILNSO_5MajorE0ELSQ_0ELNSO_7ScaleInE1ELSR_1EEEEEENS4_6LayoutINS5_IJNSA_ILi2EEESB_SB_EEENS5_IJSB_NSA_ILi0EEESX_EEEEENS5_IJNS4_10UnderscoreES10_S10_EEEEENS4_13SM90_TMA_LOADENS4_14ComposedLayoutINS4_7SwizzleILi2ELi4ELi3EEENS4_18smem_ptr_flag_bitsILi16EEENSU_INS5_IJNSA_ILi8EEESH_EEENS5_IJSH_SB_EEEEEEEvNS4_8identityES13_S1D_vS1E_EENS_8epilogue10collective6detail29Sm90TmaWarpSpecializedAdapterINS1H_15DefaultEpilogueISJ_SK_SK_NS1G_6thread17LinearCombinationISJ_Li1EffLNS1L_9ScaleType4KindE0ELNS_15FloatRoundStyleE2ESJ_EENS1_15EpilogueDefaultEEEEEvvEEEEvNT_6ParamsE,@function
        .size           _ZN7cutlass13device_kernelINS_4gemm6kernel13GemmUniversalIN4cute5tupleIJiiiiEEENS1_10collective13CollectiveMmaINS1_34MainloopSm90TmaGmmaWarpSpecializedILi6ENS5_IJNS4_1CILi1EEESB_SB_EEENS1_35KernelTmaWarpSpecializedCooperativeEEENS5_IJNSA_ILi128EEENSA_ILi64EEENSA_ILi32EEEEEENS_6half_tENS5_IJlSB_lEEESJ_SK_NS4_8TiledMMAINS4_8MMA_AtomIJNS4_4SM904GMMA25MMA_64x64x16_F32F16F16_SSILNSO_5MajorE0ELSQ_0ELNSO_7ScaleInE1ELSR_1EEEEEENS4_6LayoutINS5_IJNSA_ILi2EEESB_SB_EEENS5_IJSB_NSA_ILi0EEESX_EEEEENS5_IJNS4_10UnderscoreES10_S10_EEEEENS4_13SM90_TMA_LOADENS4_14ComposedLayoutINS4_7SwizzleILi2ELi4ELi3EEENS4_18smem_ptr_flag_bitsILi16EEENSU_INS5_IJNSA_ILi8EEESH_EEENS5_IJSH_SB_EEEEEEEvNS4_8identityES13_S1D_vS1E_EENS_8epilogue10collective6detail29Sm90TmaWarpSpecializedAdapterINS1H_15DefaultEpilogueISJ_SK_SK_NS1G_6thread17LinearCombinationISJ_Li1EffLNS1L_9ScaleType4KindE0ELNS_15FloatRoundStyleE2ESJ_EENS1_15EpilogueDefaultEEEEEvvEEEEvNT_6ParamsE,(.L_x_134 - _ZN7cutlass13device_kernelINS_4gemm6kernel13GemmUniversalIN4cute5tupleIJiiiiEEENS1_10collective13CollectiveMmaINS1_34MainloopSm90TmaGmmaWarpSpecializedILi6ENS5_IJNS4_1CILi1EEESB_SB_EEENS1_35KernelTmaWarpSpecializedCooperativeEEENS5_IJNSA_ILi128EEENSA_ILi64EEENSA_ILi32EEEEEENS_6half_tENS5_IJlSB_lEEESJ_SK_NS4_8TiledMMAINS4_8MMA_AtomIJNS4_4SM904GMMA25MMA_64x64x16_F32F16F16_SSILNSO_5MajorE0ELSQ_0ELNSO_7ScaleInE1ELSR_1EEEEEENS4_6LayoutINS5_IJNSA_ILi2EEESB_SB_EEENS5_IJSB_NSA_ILi0EEESX_EEEEENS5_IJNS4_10UnderscoreES10_S10_EEEEENS4_13SM90_TMA_LOADENS4_14ComposedLayoutINS4_7SwizzleILi2ELi4ELi3EEENS4_18smem_ptr_flag_bitsILi16EEENSU_INS5_IJNSA_ILi8EEESH_EEENS5_IJSH_SB_EEEEEEEvNS4_8identityES13_S1D_vS1E_EENS_8epilogue10collective6detail29Sm90TmaWarpSpecializedAdapterINS1H_15DefaultEpilogueISJ_SK_SK_NS1G_6thread17LinearCombinationISJ_Li1EffLNS1L_9ScaleType4KindE0ELNS_15FloatRoundStyleE2ESJ_EENS1_15EpilogueDefaultEEEEEvvEEEEvNT_6ParamsE)
        .other          _ZN7cutlass13device_kernelINS_4gemm6kernel13GemmUniversalIN4cute5tupleIJiiiiEEENS1_10collective13CollectiveMmaINS1_34MainloopSm90TmaGmmaWarpSpecializedILi6ENS5_IJNS4_1CILi1EEESB_SB_EEENS1_35KernelTmaWarpSpecializedCooperativeEEENS5_IJNSA_ILi128EEENSA_ILi64EEENSA_ILi32EEEEEENS_6half_tENS5_IJlSB_lEEESJ_SK_NS4_8TiledMMAINS4_8MMA_AtomIJNS4_4SM904GMMA25MMA_64x64x16_F32F16F16_SSILNSO_5MajorE0ELSQ_0ELNSO_7ScaleInE1ELSR_1EEEEEENS4_6LayoutINS5_IJNSA_ILi2EEESB_SB_EEENS5_IJSB_NSA_ILi0EEESX_EEEEENS5_IJNS4_10UnderscoreES10_S10_EEEEENS4_13SM90_TMA_LOADENS4_14ComposedLayoutINS4_7SwizzleILi2ELi4ELi3EEENS4_18smem_ptr_flag_bitsILi16EEENSU_INS5_IJNSA_ILi8EEESH_EEENS5_IJSH_SB_EEEEEEEvNS4_8identityES13_S1D_vS1E_EENS_8epilogue10collective6detail29Sm90TmaWarpSpecializedAdapterINS1H_15DefaultEpilogueISJ_SK_SK_NS1G_6thread17LinearCombinationISJ_Li1EffLNS1L_9ScaleType4KindE0ELNS_15FloatRoundStyleE2ESJ_EENS1_15EpilogueDefaultEEEEEvvEEEEvNT_6ParamsE,@"STO_CUDA_ENTRY STV_DEFAULT"
_ZN7cutlass13device_kernelINS_4gemm6kernel13GemmUniversalIN4cute5tupleIJiiiiEEENS1_10collective13CollectiveMmaINS1_34MainloopSm90TmaGmmaWarpSpecializedILi6ENS5_IJNS4_1CILi1EEESB_SB_EEENS1_35KernelTmaWarpSpecializedCooperativeEEENS5_IJNSA_ILi128EEENSA_ILi64EEENSA_ILi32EEEEEENS_6half_tENS5_IJlSB_lEEESJ_SK_NS4_8TiledMMAINS4_8MMA_AtomIJNS4_4SM904GMMA25MMA_64x64x16_F32F16F16_SSILNSO_5MajorE0ELSQ_0ELNSO_7ScaleInE1ELSR_1EEEEEENS4_6LayoutINS5_IJNSA_ILi2EEESB_SB_EEENS5_IJSB_NSA_ILi0EEESX_EEEEENS5_IJNS4_10UnderscoreES10_S10_EEEEENS4_13SM90_TMA_LOADENS4_14ComposedLayoutINS4_7SwizzleILi2ELi4ELi3EEENS4_18smem_ptr_flag_bitsILi16EEENSU_INS5_IJNSA_ILi8EEESH_EEENS5_IJSH_SB_EEEEEEEvNS4_8identityES13_S1D_vS1E_EENS_8epilogue10collective6detail29Sm90TmaWarpSpecializedAdapterINS1H_15DefaultEpilogueISJ_SK_SK_NS1G_6thread17LinearCombinationISJ_Li1EffLNS1L_9ScaleType4KindE0ELNS_15FloatRoundStyleE2ESJ_EENS1_15EpilogueDefaultEEEEEvvEEEEvNT_6ParamsE:
[----:B------:R-:W0:Y:S01]  /*0000*/  LDC R1, c[0x0][0x28] ;  /* 0x00000a00ff017b82 */ /* 0x000e220000000800 */
[----:B------:R-:W1:Y:S01]  /*0010*/  S2R R18, SR_TID.X ;  /* 0x0000000000127919 */ /* 0x000e620000002100 */
[----:B------:R-:W-:Y:S01]  /*0020*/  ELECT P0, URZ, PT ;  /* 0x00000000003f782f */ /* 0x000fe20003800000 */
[----:B------:R-:W-:Y:S01]  /*0030*/  BSSY B0, `(.L_x_0) ;  /* 0x000000f000007945 */ /* 0x000fe20003800000 */
[--C-:B-1----:R-:W-:Y:S02]  /*0040*/  SHF.R.U32.HI R0, RZ, 0x5, R18.reuse ;  /* 0x00000005ff007819 */ /* 0x102fe40000011612 */
[----:B------:R-:W-:-:S03]  /*0050*/  SHF.R.U32.HI R22, RZ, 0x7, R18 ;  /* 0x00000007ff167819 */ /* 0x000fc60000011612 */
[----:B------:R-:W1:Y:S04]  /*0060*/  SHFL.IDX PT, R5, R0, RZ, 0x1f ;  /* 0x00001fff00057589 */ /* 0x000e6800000e0000 */
[----:B------:R2:W3:Y:S01]  /*0070*/  SHFL.IDX PT, R8, R22, RZ, 0x1f ;  /* 0x00001fff16087589 */ /* 0x0004e200000e0000 */
[----:B-1----:R-:W-:-:S13]  /*0080*/  ISETP.NE.OR P0, PT, R5, RZ, !P0 ;  /* 0x000000ff0500720c */ /* 0x002fda0004705670 */
[----:B0-23--:R-:W-:Y:S05]  /*0090*/  @P0 BRA `(.L_x_1) ;  /* 0x0000000000200947 */ /* 0x00dfea0003800000 */
[----:B------:R-:W-:Y:S02]  /*00a0*/  ULDC.64 UR4, c[0x0][0x198] ;  /* 0x0000660000047ab9 */ /* 0x000fe40000000a00 */
[----:B------:R-:W-:Y:S02]  /*00b0*/  UIADD3 UR6, UP0, UR4, 0xf0, URZ ;  /* 0x000000f004067890 */ /* 0x000fe4000ff1e03f */
[----:B------:R-:W-:Y:S02]  /*00c0*/  UIADD3 UR4, UP1, UR4, 0x1f0, URZ ;  /* 0x000001f004047890 */ /* 0x000fe4000ff3e03f */
[----:B------:R-:W-:Y:S02]  /*00d0*/  UIADD3.X UR7, URZ, UR5, URZ, UP0, !UPT ;  /* 0x000000053f077290 */ /* 0x000fe400087fe43f */
[----:B------:R-:W-:-:S07]  /*00e0*/  UIADD3.X UR5, URZ, UR5, URZ, UP1, !UPT ;  /* 0x000000053f057290 */ /* 0x000fce0008ffe43f */
[----:B------:R0:W-:Y:S02]  /*00f0*/  UTMACCTL.PF [UR6] ;  /* 0x00000000060079b9 */ /* 0x0001e40008040000 */
[----:B------:R0:W-:Y:S02]  /*0100*/  UTMACCTL.PF [UR4] ;  /* 0x00000000040079b9 */ /* 0x0001e40008040000 */
[----:B0-----:R-:W-:Y:S01]  /*0110*/  NOP ;  /* 0x0000000000007918 */ /* 0x001fe20000000000 */
.L_x_1:
[----:B------:R-:W-:Y:S05]  /*0120*/  BSYNC B0 ;  /* 0x0000000000007941 */ /* 0x000fea0003800000 */
.L_x_0:
[----:B------:R-:W0:Y:S02]  /*0130*/  SHFL.IDX PT, R2, R0, RZ, 0x1f ;  /* 0x00001fff00027589 */ /* 0x000e2400000e0000 */
[----:B0-----:R-:W-:-:S13]  /*0140*/  ISETP.NE.AND P0, PT, R2, RZ, PT ;  /* 0x000000ff0200720c */ /* 0x001fda0003f05270 */
[----:B------:R-:W-:Y:S05]  /*0150*/  @P0 BRA `(.L_x_2) ;  /* 0x0000000000680947 */ /* 0x000fea0003800000 */
[----:B------:R-:W0:Y:S01]  /*0160*/  S2UR UR8, SR_CgaCtaId ;  /* 0x00000000000879c3 */ /* 0x000e220000008800 */
[----:B------:R-:W-:Y:S01]  /*0170*/  UMOV UR4, 0x400 ;  /* 0x0000040000047882 */ /* 0x000fe20000000000 */
[----:B------:R-:W-:Y:S01]  /*0180*/  UMOV UR5, 0x1 ;  /* 0x0000000100057882 */ /* 0x000fe20000000000 */
[----:B------:R-:W-:Y:S01]  /*0190*/  UMOV UR6, 0x100 ;  /* 0x0000010000067882 */ /* 0x000fe20000000000 */
[----:B------:R-:W-:Y:S01]  /*01a0*/  ELECT P0, URZ, PT ;  /* 0x00000000003f782f */ /* 0x000fe20003800000 */
[----:B------:R-:W-:-:S04]  /*01b0*/  UIADD3 UR6, -UR6, 0x100000, URZ ;  /* 0x0010000006067890 */ /* 0x000fc8000fffe13f */
[----:B------:R-:W-:Y:S02]  /*01c0*/  USHF.L.U32 UR7, UR6, 0xb, URZ ;  /* 0x0000000b06077899 */ /* 0x000fe4000800063f */
[----:B------:R-:W-:Y:S02]  /*01d0*/  USHF.L.U32 UR6, UR6, 0x1, URZ ;  /* 0x0000000106067899 */ /* 0x000fe4000800063f */
[----:B0-----:R-:W-:Y:S02]  /*01e0*/  ULEA UR8, UR8, UR4, 0x18 ;  /* 0x0000000408087291 */ /* 0x001fe4000f8ec03f */
[----:B------:R-:W-:-:S04]  /*01f0*/  UIADD3 UR4, -UR5, 0x100000, URZ ;  /* 0x0010000005047890 */ /* 0x000fc8000fffe13f */
[----:B------:R-:W-:Y:S02]  /*0200*/  USHF.L.U32 UR5, UR4, 0xb, URZ ;  /* 0x0000000b04057899 */ /* 0x000fe4000800063f */
[----:B------:R-:W-:Y:S01]  /*0210*/  USHF.L.U32 UR4, UR4, 0x1, URZ ;  /* 0x0000000104047899 */ /* 0x000fe2000800063f */
[----:B------:R-:W0:Y:S11]  /*0220*/  FENCE.VIEW.ASYNC.S ;  /* 0x00000000000073c6 */ /* 0x000e360000000000 */
[----:B0-----:R0:W1:Y:S01]  /*0230*/  SYNCS.EXCH.64 URZ, [UR8], UR4 ;  /* 0x00000004083f75b2 */ /* 0x0010620008000100 */
[----:B------:R0:W2:Y:S01]  /*0240*/  SYNCS.EXCH.64 URZ, [UR8+0x30], UR6 ;  /* 0x00003006083f75b2 */ /* 0x0000a20008000100 */
[----:B------:R0:W3:Y:S01]  /*0250*/  SYNCS.EXCH.64 URZ, [UR8+0x8], UR4 ;  /* 0x00000804083f75b2 */ /* 0x0000e20008000100 */
[----:B------:R0:W4:Y:S01]  /*0260*/  SYNCS.EXCH.64 URZ, [UR8+0x38], UR6 ;  /* 0x00003806083f75b2 */ /* 0x0001220008000100 */
[----:B------:R0:W0:Y:S01]  /*0270*/  SYNCS.EXCH.64 URZ, [UR8+0x10], UR4 ;  /* 0x00001004083f75b2 */ /* 0x0000220008000100 */
[----:B------:R0:W0:Y:S01]  /*0280*/  SYNCS.EXCH.64 URZ, [UR8+0x40], UR6 ;  /* 0x00004006083f75b2 */ /* 0x0000220008000100 */
[----:B------:R0:W0:Y:S01]  /*0290*/  SYNCS.EXCH.64 URZ, [UR8+0x18], UR4 ;  /* 0x00001804083f75b2 */ /* 0x0000220008000100 */
[----:B------:R0:W0:Y:S01]  /*02a0*/  SYNCS.EXCH.64 URZ, [UR8+0x48], UR6 ;  /* 0x00004806083f75b2 */ /* 0x0000220008000100 */
[----:B------:R0:W0:Y:S01]  /*02b0*/  SYNCS.EXCH.64 URZ, [UR8+0x20], UR4 ;  /* 0x00002004083f75b2 */ /* 0x0000220008000100 */
[----:B------:R0:W0:Y:S01]  /*02c0*/  SYNCS.EXCH.64 URZ, [UR8+0x50], UR6 ;  /* 0x00005006083f75b2 */ /* 0x0000220008000100 */
[----:B------:R0:W0:Y:S01]  /*02d0*/  SYNCS.EXCH.64 URZ, [UR8+0x28], UR4 ;  /* 0x00002804083f75b2 */ /* 0x0000220008000100 */
[----:B------:R0:W0:Y:S01]  /*02e0*/  SYNCS.EXCH.64 URZ, [UR8+0x58], UR6 ;  /* 0x00005806083f75b2 */ /* 0x0000220008000100 */
[----:B------:R-:W-:Y:S01]  /*02f0*/  NOP ;  /* 0x0000000000007918 */ /* 0x000fe20000000000 */
.L_x_2:
[----:B------:R-:W5:Y:S01]  /*0300*/  SHFL.IDX PT, R0, R0, RZ, 0x1f ;  /* 0x00001fff00007589 */ /* 0x000f6200000e0000 */
[----:B------:R-:W-:Y:S01]  /*0310*/  ELECT P0, URZ, PT ;  /* 0x00000000003f782f */ /* 0x000fe20003800000 */
[----:B------:R-:W1:Y:S01]  /*0320*/  LDC R2, c[0x0][0x65c] ;  /* 0x00019700ff027b82 */ /* 0x000e620000000800 */
[----:B------:R-:W-:Y:S01]  /*0330*/  SHF.R.S32.HI R6, RZ, 0x1f, R5 ;  /* 0x0000001fff067819 */ /* 0x000fe20000011405 */
[----:B------:R-:W2:Y:S01]  /*0340*/  S2R R3, SR_CTAID.Y ;  /* 0x0000000000037919 */ /* 0x000ea20000002600 */
[----:B0-----:R-:W-:Y:S01]  /*0350*/  UMOV UR4, 0x20 ;  /* 0x0000002000047882 */ /* 0x001fe20000000000 */
[----:B------:R-:W-:Y:S01]  /*0360*/  ISETP.NE.AND P2, PT, R8, RZ, PT ;  /* 0x000000ff0800720c */ /* 0x000fe20003f45270 */
[----:B------:R-:W-:Y:S01]  /*0370*/  NOP ;  /* 0x0000000000007918 */ /* 0x000fe20000000000 */
[----:B------:R-:W0:Y:S01]  /*0380*/  S2R R4, SR_CTAID.X ;  /* 0x0000000000047919 */ /* 0x000e220000002500 */
[----:B------:R-:W-:Y:S01]  /*0390*/  LEA.HI R6, R6, R5, RZ, 0x2 ;  /* 0x0000000506067211 */ /* 0x000fe200078f10ff */
[----:B------:R-:W-:Y:S01]  /*03a0*/  NOP ;  /* 0x0000000000007918 */ /* 0x000fe20000000000 */
[----:B-----5:R-:W-:-:S02]  /*03b0*/  ISETP.NE.OR P0, PT, R0, RZ, !P0 ;  /* 0x000000ff0000720c */ /* 0x020fc40004705670 */
[----:B-1----:R-:W-:-:S04]  /*03c0*/  ISETP.NE.AND P3, PT, R2, 0x1, PT ;  /* 0x000000010200780c */ /* 0x002fc80003f65270 */
[----:B------:R-:W-:Y:S02]  /*03d0*/  P2R R0, PR, RZ, 0x8 ;  /* 0x00000008ff007803 */ /* 0x000fe40000000000 */
[----:B------:R-:W-:-:S05]  /*03e0*/  LOP3.LUT R0, R6, 0xfffffffc, RZ, 0xc0, !PT ;  /* 0xfffffffc06007812 */ /* 0x000fca00078ec0ff */
[----:B------:R-:W-:Y:S01]  /*03f0*/  VOTEU.ALL UP0, P0 ;  /* 0x00000000003f7886 */ /* 0x000fe20000000000 */
[----:B------:R-:W-:Y:S01]  /*0400*/  IMAD.IADD R0, R5, 0x1, -R0 ;  /* 0x0000000105007824 */ /* 0x000fe200078e0a00 */
[----:B------:R-:W0:Y:S01]  /*0410*/  @P3 LDC R17, c[0x0][0x10] ;  /* 0x00000400ff113b82 */ /* 0x000e220000000800 */
[----:B------:R-:W-:Y:S01]  /*0420*/  VOTEU.ALL UP1, P0 ;  /* 0x00000000003f7886 */ /* 0x000fe20000020000 */
[----:B--2---:R-:W-:Y:S01]  /*0430*/  @P3 IMAD.MOV.U32 R6, RZ, RZ, R3 ;  /* 0x000000ffff063224 */ /* 0x004fe200078e0003 */
[----:B------:R-:W-:Y:S01]  /*0440*/  @!UP0 UMOV UR6, 0x400 ;  /* 0x0000040000068882 */ /* 0x000fe20000000000 */
[----:B------:R-:W-:-:S04]  /*0450*/  @!UP0 UIADD3 UR4, -UR4, 0x100000, URZ ;  /* 0x0010000004048890 */ /* 0x000fc8000fffe13f */
[----:B------:R-:W-:Y:S02]  /*0460*/  @!UP0 USHF.L.U32 UR5, UR4, 0xb, URZ ;  /* 0x0000000b04058899 */ /* 0x000fe4000800063f */
[----:B------:R-:W-:Y:S01]  /*0470*/  @!UP0 USHF.L.U32 UR4, UR4, 0x1, URZ ;  /* 0x0000000104048899 */ /* 0x000fe2000800063f */
[----:B------:R-:W-:Y:S02]  /*0480*/  @P3 IMAD.MOV.U32 R7, RZ, RZ, RZ ;  /* 0x000000ffff073224 */ /* 0x000fe400078e00ff */
[----:B------:R-:W-:Y:S01]  /*0490*/  IMAD.MOV.U32 R5, RZ, RZ, RZ ;  /* 0x000000ffff057224 */ /* 0x000fe200078e00ff */
[----:B------:R-:W1:Y:S01]  /*04a0*/  @!UP0 S2UR UR7, SR_CgaCtaId ;  /* 0x00000000000789c3 */ /* 0x000e620000008800 */
[----:B------:R-:W-:-:S07]  /*04b0*/  @P3 IMAD.MOV.U32 R11, RZ, RZ, RZ ;  /* 0x000000ffff0b3224 */ /* 0x000fce00078e00ff */
[----:B------:R-:W2:Y:S01]  /*04c0*/  @!P3 LDC R9, c[0x0][0xc] ;  /* 0x00000300ff09bb82 */ /* 0x000ea20000000800 */
[----:B0-----:R-:W-:-:S04]  /*04d0*/  @P3 IMAD.WIDE.U32 R16, R4, R17, R6 ;  /* 0x0000001104103225 */ /* 0x001fc800078e0006 */
[----:B------:R-:W-:Y:S01]  /*04e0*/  @P3 IMAD.IADD R17, R17, 0x1, R11 ;  /* 0x0000000111113824 */ /* 0x000fe200078e020b */
[----:B-1----:R-:W-:Y:S01]  /*04f0*/  @!UP0 ULEA UR6, UR7, UR6, 0x18 ;  /* 0x0000000607068291 */ /* 0x002fe2000f8ec03f */
[----:B------:R-:W-:Y:S01]  /*0500*/  VOTEU.ALL UP0, P0 ;  /* 0x00000000003f7886 */ /* 0x000fe20000000000 */
[----:B------:R-:W-:-:S04]  /*0510*/  ISETP.NE.AND P0, PT, R0, 0x3, PT ;  /* 0x000000030000780c */ /* 0x000fc80003f05270 */
[----:B------:R-:W-:Y:S01]  /*0520*/  ISETP.EQ.OR P0, PT, R0, RZ, !P0 ;  /* 0x000000ff0000720c */ /* 0x000fe20004702670 */
[----:B--2---:R-:W-:-:S03]  /*0530*/  @!P3 IMAD.WIDE.U32 R6, R9, R3, R4 ;  /* 0x000000030906b225 */ /* 0x004fc600078e0004 */
[C---:B------:R-:W-:Y:S01]  /*0540*/  ISETP.EQ.AND P0, PT, R8.reuse, RZ, P0 ;  /* 0x000000ff0800720c */ /* 0x040fe20000702270 */
[----:B------:R-:W-:Y:S01]  /*0550*/  VIADD R8, R8, 0xffffffff ;  /* 0xffffffff08087836 */ /* 0x000fe20000000000 */
[----:B------:R-:W0:Y:S02]  /*0560*/  FENCE.VIEW.ASYNC.S ;  /* 0x00000000000073c6 */ /* 0x000e240000000000 */
[----:B0-----:R0:W3:Y:S01]  /*0570*/  @!UP0 SYNCS.EXCH.64 URZ, [UR6+0x70], UR4 ;  /* 0x00007004063f85b2 */ /* 0x0010e20008000100 */
[----:B------:R-:W-:Y:S01]  /*0580*/  @!P3 IMAD.MOV.U32 R16, RZ, RZ, R6 ;  /* 0x000000ffff10b224 */ /* 0x000fe200078e0006 */
[----:B------:R-:W-:Y:S01]  /*0590*/  SEL R19, RZ, 0x1, !P0 ;  /* 0x00000001ff137807 */ /* 0x000fe20004000000 */
[----:B------:R-:W-:Y:S01]  /*05a0*/  @!P3 IMAD.MOV.U32 R17, RZ, RZ, R7 ;  /* 0x000000ffff11b224 */ /* 0x000fe200078e0007 */
[----:B------:R-:W-:-:S04]  /*05b0*/  ISETP.GE.U32.AND P1, PT, R8, 0x2, PT ;  /* 0x000000020800780c */ /* 0x000fc80003f26070 */
[----:B------:R-:W-:Y:S01]  /*05c0*/  SEL R19, R19, 0x2, P1 ;  /* 0x0000000213137807 */ /* 0x000fe20000800000 */
[----:B------:R0:W3:Y:S01]  /*05d0*/  @!UP1 SYNCS.EXCH.64 URZ, [UR6+0x78], UR4 ;  /* 0x00007804063f95b2 */ /* 0x0000e20008000100 */
[----:B------:R-:W-:Y:S01]  /*05e0*/  NOP ;  /* 0x0000000000007918 */ /* 0x000fe20000000000 */
[----:B---34-:R-:W-:Y:S06]  /*05f0*/  BAR.SYNC.DEFER_BLOCKING 0x0 ;  /* 0x0000000000007b1d */ /* 0x018fec0000010000 */
[----:B------:R-:W-:Y:S05]  /*0600*/  @!P2 BRA `(.L_x_3) ;  /* 0x0000003c009ca947 */ /* 0x000fea0003800000 */
[----:B------:R-:W-:-:S13]  /*0610*/  ISETP.GT.U32.AND P0, PT, R8, 0x1, PT ;  /* 0x000000010800780c */ /* 0x000fda0003f04070 */
[----:B0-----:R-:W-:Y:S05]  /*0620*/  @P0 EXIT ;  /* 0x000000000000094d */ /* 0x001fea0003800000 */
[----:B------:R-:W-:Y:S01]  /*0630*/  ULDC.64 UR4, c[0x0][0x650] ;  /* 0x0001940000047ab9 */ /* 0x000fe20000000a00 */
[----:B------:R-:W-:Y:S01]  /*0640*/  PRMT R0, RZ, 0x7610, R0 ;  /* 0x00007610ff007816 */ /* 0x000fe20000000000 */
[----:B------:R-:W-:Y:S01]  /*0650*/  IMAD.MOV.U32 R58, RZ, RZ, -0x1 ;  /* 0xffffffffff3a7424 */ /* 0x000fe200078e00ff */
[----:B------:R-:W-:Y:S01]  /*0660*/  ISETP.GE.U32.AND P0, PT, R16, UR4, PT ;  /* 0x0000000410007c0c */ /* 0x000fe2000bf06070 */
[----:B------:R-:W-:Y:S02]  /*0670*/  IMAD.MOV.U32 R59, RZ, RZ, -0x1 ;  /* 0xffffffffff3b7424 */ /* 0x000fe400078e00ff */
[----:B------:R-:W-:Y:S01]  /*0680*/  IMAD.MOV.U32 R57, RZ, RZ, -0x1 ;  /* 0xffffffffff397424 */ /* 0x000fe200078e00ff */
[----:B------:R-:W-:-:S13]  /*0690*/  ISETP.GE.U32.AND.EX P0, PT, R17, UR5, PT, P0 ;  /* 0x0000000511007c0c */ /* 0x000fda000bf06100 */
[----:B------:R-:W-:Y:S05]  /*06a0*/  @P0 BRA `(.L_x_4) ;  /* 0x0000000400540947 */ /* 0x000fea0003800000 */
[----:B------:R-:W0:Y:S01]  /*06b0*/  LDC.64 R14, c[0x0][0x628] ;  /* 0x00018a00ff0e7b82 */ /* 0x000e220000000a00 */
[----:B------:R-:W-:Y:S02]  /*06c0*/  IMAD.MOV.U32 R6, RZ, RZ, R16 ;  /* 0x000000ffff067224 */ /* 0x000fe400078e0010 */
[----:B------:R-:W-:-:S05]  /*06d0*/  IMAD.MOV.U32 R7, RZ, RZ, R17 ;  /* 0x000000ffff077224 */ /* 0x000fca00078e0011 */
[----:B------:R-:W1:Y:S08]  /*06e0*/  LDC R0, c[0x0][0x630] ;  /* 0x00018c00ff007b82 */ /* 0x000e700000000800 */
[----:B------:R-:W2:Y:S01]  /*06f0*/  LDC.64 R20, c[0x0][0x620] ;  /* 0x00018800ff147b82 */ /* 0x000ea20000000a00 */
[----:B0-----:R-:W-:-:S04]  /*0700*/  ISETP.NE.U32.AND P0, PT, R14, RZ, PT ;  /* 0x000000ff0e00720c */ /* 0x001fc80003f05070 */
[----:B------:R-:W-:-:S13]  /*0710*/  ISETP.NE.AND.EX P0, PT, R15, RZ, PT, P0 ;  /* 0x000000ff0f00720c */ /* 0x000fda0003f05300 */
[----:B-12---:R-:W-:Y:S05]  /*0720*/  @!P0 BRA `(.L_x_5) ;  /* 0x0000000000288947 */ /* 0x006fea0003800000 */
[----:B------:R-:W0:Y:S02]  /*0730*/  LDC R11, c[0x0][0x634] ;  /* 0x00018d00ff0b7b82 */ /* 0x000e240000000800 */
[----:B0-----:R-:W-:-:S05]  /*0740*/  IADD3 R11, P0, R16, R11, RZ ;  /* 0x0000000b100b7210 */ /* 0x001fca0007f1e0ff */
[----:B------:R-:W-:-:S04]  /*0750*/  IMAD.X R13, RZ, RZ, R17, P0 ;  /* 0x000000ffff0d7224 */ /* 0x000fc800000e0611 */
[----:B------:R-:W-:-:S04]  /*0760*/  IMAD.WIDE.U32 R6, R13, R14, RZ ;  /* 0x0000000e0d067225 */ /* 0x000fc800078e00ff */
[----:B------:R-:W-:-:S04]  /*0770*/  IMAD.WIDE.U32 R8, P0, R11, R15, R6 ;  /* 0x0000000f0b087225 */ /* 0x000fc80007800006 */
[----:B------:R-:W-:-:S04]  /*0780*/  IMAD.WIDE.U32 R6, R11, R14, RZ ;  /* 0x0000000e0b067225 */ /* 0x000fc800078e00ff */
[----:B------:R-:W-:Y:S01]  /*0790*/  IMAD.X R11, RZ, RZ, RZ, P0 ;  /* 0x000000ffff0b7224 */ /* 0x000fe200000e06ff */
[----:B------:R-:W-:Y:S01]  /*07a0*/  IADD3 RZ, P0, R7, R8, RZ ;  /* 0x0000000807ff7210 */ /* 0x000fe20007f1e0ff */
[----:B------:R-:W-:-:S04]  /*07b0*/  IMAD.MOV.U32 R10, RZ, RZ, R9 ;  /* 0x000000ffff0a7224 */ /* 0x000fc800078e0009 */
[----:B------:R-:W-:-:S08]  /*07c0*/  IMAD.WIDE.U32.X R6, R13, R15, R10, P0 ;  /* 0x0000000f0d067225 */ /* 0x000fd000000e040a */
.L_x_5:
[-CC-:B------:R-:W-:Y:S01]  /*07d0*/  SHF.R.U64 R57, R6, R0.reuse, R7.reuse ;  /* 0x0000000006397219 */ /* 0x180fe20000001207 */
[----:B------:R-:W0:Y:S01]  /*07e0*/  LDC R10, c[0x0][0x618] ;  /* 0x00018600ff0a7b82 */ /* 0x000e220000000800 */
[----:B------:R-:W-:Y:S01]  /*07f0*/  SHF.R.U32.HI R5, RZ, R0, R7 ;  /* 0x00000000ff057219 */ /* 0x000fe20000011607 */
[----:B------:R-:W-:Y:S01]  /*0800*/  ULDC UR4, c[0x0][0x150] ;  /* 0x0000540000047ab9 */ /* 0x000fe20000000800 */
[----:B------:R-:W-:Y:S02]  /*0810*/  IADD3 R9, P0, RZ, -R57, RZ ;  /* 0x80000039ff097210 */ /* 0x000fe40007f1e0ff */
[----:B------:R-:W-:-:S03]  /*0820*/  I2FP.F32.U32 R0, R4 ;  /* 0x0000000400007245 */ /* 0x000fc60000201000 */
[----:B------:R-:W1:Y:S01]  /*0830*/  LDC.64 R28, c[0x0][0x640] ;  /* 0x00019000ff1c7b82 */ /* 0x000e620000000a00 */
[----:B------:R-:W-:Y:S02]  /*0840*/  IMAD.X R11, RZ, RZ, ~R5, P0 ;  /* 0x000000ffff0b7224 */ /* 0x000fe400000e0e05 */
[----:B------:R-:W-:Y:S01]  /*0850*/  FMUL R0, R0, UR4 ;  /* 0x0000000400007c20 */ /* 0x000fe20008400000 */
[----:B------:R-:W-:Y:S01]  /*0860*/  IMAD.WIDE.U32 R6, R9, R20, R16 ;  /* 0x0000001409067225 */ /* 0x000fe200078e0010 */
[----:B------:R-:W-:-:S03]  /*0870*/  ULDC UR4, c[0x0][0x154] ;  /* 0x0000550000047ab9 */ /* 0x000fc60000000800 */
[----:B------:R-:W-:Y:S01]  /*0880*/  IMAD R8, R11, R20, RZ ;  /* 0x000000140b087224 */ /* 0x000fe200078e02ff */
[----:B------:R-:W2:Y:S01]  /*0890*/  LDC R5, c[0x0][0x144] ;  /* 0x00005100ff057b82 */ /* 0x000ea20000000800 */
[----:B------:R-:W3:Y:S02]  /*08a0*/  F2I.U32.TRUNC.NTZ R0, R0 ;  /* 0x0000000000007305 */ /* 0x000ee4000020f000 */
[----:B------:R-:W-:-:S04]  /*08b0*/  IMAD R9, R9, R21, R8 ;  /* 0x0000001509097224 */ /* 0x000fc800078e0208 */
[----:B------:R-:W-:Y:S01]  /*08c0*/  IMAD.IADD R7, R7, 0x1, R9 ;  /* 0x0000000107077824 */ /* 0x000fe200078e0209 */
[----:B------:R-:W4:Y:S01]  /*08d0*/  LDC R12, c[0x0][0x608] ;  /* 0x00018200ff0c7b82 */ /* 0x000f220000000800 */
[----:B------:R-:W-:-:S03]  /*08e0*/  IMAD.MOV.U32 R9, RZ, RZ, -0x1 ;  /* 0xffffffffff097424 */ /* 0x000fc600078e00ff */
[-CC-:B0-----:R-:W-:Y:S02]  /*08f0*/  SHF.R.U64 R20, R6, R10.reuse, R7.reuse ;  /* 0x0000000a06147219 */ /* 0x181fe40000001207 */
[----:B------:R-:W-:Y:S02]  /*0900*/  I2FP.F32.U32 R6, R3 ;  /* 0x0000000300067245 */ /* 0x000fe40000201000 */
[----:B------:R-:W0:Y:S01]  /*0910*/  LDC R26, c[0x0][0x658] ;  /* 0x00019600ff1a7b82 */ /* 0x000e220000000800 */
[----:B-1----:R-:W-:Y:S01]  /*0920*/  ISETP.NE.U32.AND P0, PT, R28, RZ, PT ;  /* 0x000000ff1c00720c */ /* 0x002fe20003f05070 */
[----:B---3--:R-:W-:Y:S01]  /*0930*/  IMAD.MOV R8, RZ, RZ, -R0 ;  /* 0x000000ffff087224 */ /* 0x008fe200078e0a00 */
[----:B------:R-:W-:Y:S01]  /*0940*/  SHF.R.U32.HI R7, RZ, R10, R7 ;  /* 0x0000000aff077219 */ /* 0x000fe20000011607 */
[----:B------:R-:W-:Y:S01]  /*0950*/  FMUL R6, R6, UR4 ;  /* 0x0000000406067c20 */ /* 0x000fe20008400000 */
[----:B------:R-:W-:-:S03]  /*0960*/  ISETP.NE.AND.EX P0, PT, R29, RZ, PT, P0 ;  /* 0x000000ff1d00720c */ /* 0x000fc60003f05300 */
[----:B------:R-:W1:Y:S01]  /*0970*/  LDC R14, c[0x0][0x148] ;  /* 0x00005200ff0e7b82 */ /* 0x000e620000000800 */
[----:B--2---:R-:W-:-:S07]  /*0980*/  IMAD R0, R5, R8, R4 ;  /* 0x0000000805007224 */ /* 0x004fce00078e0204 */
[----:B------:R-:W2:Y:S01]  /*0990*/  LDC R24, c[0x0][0x600] ;  /* 0x00018000ff187b82 */ /* 0x000ea20000000800 */
[-CC-:B----4-:R-:W-:Y:S02]  /*09a0*/  SHF.R.U64 R30, R20, R12.reuse, R7.reuse ;  /* 0x0000000c141e7219 */ /* 0x190fe40000001207 */
[----:B------:R-:W-:Y:S01]  /*09b0*/  SHF.R.U32.HI R5, RZ, R12, R7 ;  /* 0x0000000cff057219 */ /* 0x000fe20000011607 */
[----:B------:R-:W-:Y:S01]  /*09c0*/  IMAD.MOV.U32 R7, RZ, RZ, 0x1 ;  /* 0x00000001ff077424 */ /* 0x000fe200078e00ff */
[----:B------:R3:W4:Y:S03]  /*09d0*/  F2I.U32.TRUNC.NTZ R12, R6 ;  /* 0x00000006000c7305 */ /* 0x000726000020f000 */
[----:B------:R-:W1:Y:S01]  /*09e0*/  LDC R15, c[0x0][0x648] ;  /* 0x00019200ff0f7b82 */ /* 0x000e620000000800 */
[-C--:B0-----:R-:W-:Y:S02]  /*09f0*/  SHF.L.U32 R4, R9, R26.reuse, RZ ;  /* 0x0000001a09047219 */ /* 0x081fe400000006ff */
[----:B------:R-:W-:-:S02]  /*0a00*/  SHF.R.U64 R32, R30, R26, R5 ;  /* 0x0000001a1e207219 */ /* 0x000fc40000001205 */
[----:B------:R-:W-:Y:S02]  /*0a10*/  LOP3.LUT R11, RZ, R4, RZ, 0x33, !PT ;  /* 0x00000004ff0b7212 */ /* 0x000fe400078e33ff */
[-C--:B------:R-:W-:Y:S01]  /*0a20*/  SHF.R.U32.HI R5, RZ, R26.reuse, R5 ;  /* 0x0000001aff057219 */ /* 0x080fe20000011605 */
[----:B------:R-:W0:Y:S01]  /*0a30*/  LDC R21, c[0x0][0x638] ;  /* 0x00018e00ff157b82 */ /* 0x000e220000000800 */
[----:B------:R-:W-:Y:S01]  /*0a40*/  SHF.L.U32 R10, R7, R26, RZ ;  /* 0x0000001a070a7219 */ /* 0x000fe200000006ff */
[----:B------:R-:W-:-:S06]  /*0a50*/  IMAD.MOV.U32 R4, RZ, RZ, R32 ;  /* 0x000000ffff047224 */ /* 0x000fcc00078e0020 */
[----:B------:R-:W0:Y:S01]  /*0a60*/  LDC R58, c[0x0][0x610] ;  /* 0x00018400ff3a7b82 */ /* 0x000e220000000800 */
[----:B---34-:R-:W-:Y:S05]  /*0a70*/  @!P0 BRA `(.L_x_6) ;  /* 0x0000000000288947 */ /* 0x018fea0003800000 */
[----:B------:R-:W3:Y:S02]  /*0a80*/  LDC R9, c[0x0][0x64c] ;  /* 0x00019300ff097b82 */ /* 0x000ee40000000800 */
[----:B---3--:R-:W-:-:S05]  /*0a90*/  IADD3 R9, P0, R32, R9, RZ ;  /* 0x0000000920097210 */ /* 0x008fca0007f1e0ff */
        /* <DEDUP_REMOVED lines=8> */
.L_x_6:
[----:B-1----:R-:W-:Y:S01]  /*0b20*/  SHF.R.U64 R4, R4, R15, R5 ;  /* 0x0000000f04047219 */ /* 0x002fe20000001205 */
[----:B--2---:R-:W-:Y:S01]  /*0b30*/  VIADD R5, R24, 0xffffffff ;  /* 0xffffffff18057836 */ /* 0x004fe20000000000 */
[----:B------:R-:W-:Y:S01]  /*0b40*/  LOP3.LUT R11, R30, R11, RZ, 0xc0, !PT ;  /* 0x0000000b1e0b7212 */ /* 0x000fe200078ec0ff */
[----:B------:R-:W-:Y:S02]  /*0b50*/  IMAD.MOV R12, RZ, RZ, -R12 ;  /* 0x000000ffff0c7224 */ /* 0x000fe400078e0a0c */
[----:B------:R-:W-:Y:S01]  /*0b60*/  IMAD.MOV R6, RZ, RZ, -R4 ;  /* 0x000000ffff067224 */ /* 0x000fe200078e0a04 */
[----:B------:R-:W-:Y:S01]  /*0b70*/  LOP3.LUT R5, R20, R5, RZ, 0xc0, !PT ;  /* 0x0000000514057212 */ /* 0x000fe200078ec0ff */
[----:B------:R-:W-:Y:S02]  /*0b80*/  @P3 IMAD R0, R14, R12, R3 ;  /* 0x0000000c0e003224 */ /* 0x000fe400078e0203 */
[----:B------:R-:W-:Y:S02]  /*0b90*/  IMAD R11, R10, R4, R11 ;  /* 0x000000040a0b7224 */ /* 0x000fe400078e020b */
[----:B0-----:R-:W-:-:S02]  /*0ba0*/  IMAD R3, R6, R21, R32 ;  /* 0x0000001506037224 */ /* 0x001fc400078e0220 */
[----:B------:R-:W-:Y:S02]  /*0bb0*/  IMAD R58, R11, R58, R0 ;  /* 0x0000003a0b3a7224 */ /* 0x000fe400078e0200 */
[----:B------:R-:W-:Y:S02]  /*0bc0*/  IMAD R3, R3, R24, R5 ;  /* 0x0000001803037224 */ /* 0x000fe400078e0205 */
[----:B------:R-:W-:-:S03]  /*0bd0*/  IMAD.MOV.U32 R0, RZ, RZ, 0x1 ;  /* 0x00000001ff007424 */ /* 0x000fc600078e00ff */
[----:B------:R-:W-:Y:S02]  /*0be0*/  SEL R59, R3, R58, !P3 ;  /* 0x0000003a033b7207 */ /* 0x000fe40005800000 */
[----:B------:R-:W-:-:S07]  /*0bf0*/  SEL R58, R58, R3, !P3 ;  /* 0x000000033a3a7207 */ /* 0x000fce0005800000 */
.L_x_4:
[----:B------:R-:W-:-:S08]  /*0c00*/  NOP ;  /* 0x0000000000007918 */ /* 0x000fd00000000000 */
[----:B------:R-:W0:Y:S02]  /*0c10*/  USETMAXREG.TRY_ALLOC.CTAPOOL UP0, 0xe8 ;  /* 0x000000e8000079c8 */ /* 0x000e240008000600 */
[----:B0-----:R-:W-:-:S13]  /*0c20*/  PLOP3.LUT P0, PT, PT, PT, UP0, 0x80, 0x0 ;  /* 0x000000000000781c */ /* 0x001fda0003f0f008 */
[----:B------:R-:W-:Y:S05]  /*0c30*/  @!P0 BRA `(.L_x_4) ;  /* 0xfffffffc00f08947 */ /* 0x000fea000383ffff */
[----:B------:R-:W-:Y:S01]  /*0c40*/  ULDC.64 UR4, c[0x0][0x598] ;  /* 0x0001660000047ab9 */ /* 0x000fe20000000a00 */
[----:B------:R-:W-:Y:S01]  /*0c50*/  ULDC.64 UR36, c[0x0][0x208] ;  /* 0x0000820000247ab9 */ /* 0x000fe20000000a00 */
[----:B------:R-:W-:-:S04]  /*0c60*/  ISETP.NE.U32.AND P0, PT, RZ, UR4, PT ;  /* 0x00000004ff007c0c */ /* 0x000fc8000bf05070 */
[----:B------:R-:W-:-:S13]  /*0c70*/  ISETP.NE.AND.EX P0, PT, RZ, UR5, PT, P0 ;  /* 0x00000005ff007c0c */ /* 0x000fda000bf05300 */
[----:B------:R-:W-:Y:S05]  /*0c80*/  @!P0 BRA `(.L_x_7) ;  /* 0x00000000001c8947 */ /* 0x000fea0003800000 */
[----:B------:R-:W0:Y:S02]  /*0c90*/  LDC.64 R4, c[0x0][0x598] ;  /* 0x00016600ff047b82 */ /* 0x000e240000000a00 */
[----:B0-----:R-:W2:Y:S02]  /*0ca0*/  LDG.E.64 R4, desc[UR36][R4.64] ;  /* 0x0000002404047981 */ /* 0x001ea4000c1e1b00 */
[----:B--2---:R-:W-:-:S04]  /*0cb0*/  ISETP.NE.U32.AND P0, PT, R4, RZ, PT ;  /* 0x000000ff0400720c */ /* 0x004fc80003f05070 */
[----:B------:R-:W-:-:S13]  /*0cc0*/  ISETP.NE.AND.EX P0, PT, R5, RZ, PT, P0 ;  /* 0x000000ff0500720c */ /* 0x000fda0003f05300 */
[----:B------:R-:W-:Y:S05]  /*0cd0*/  @!P0 BRA `(.L_x_7) ;  /* 0x0000000000088947 */ /* 0x000fea0003800000 */
[----:B------:R0:W5:Y:S01]  /*0ce0*/  LD.E R23, desc[UR36][R4.64] ;  /* 0x0000002404177980 */ /* 0x000162000c101900 */
[----:B------:R-:W-:Y:S05]  /*0cf0*/  BRA `(.L_x_8) ;  /* 0x0000000000247947 */ /* 0x000fea0003800000 */
.L_x_7:
[----:B------:R-:W-:Y:S02]  /*0d00*/  ULDC.64 UR4, c[0x0][0x588] ;  /* 0x0001620000047ab9 */ /* 0x000fe40000000a00 */
[----:B------:R-:W-:-:S04]  /*0d10*/  ISETP.NE.U32.AND P0, PT, RZ, UR4, PT ;  /* 0x00000004ff007c0c */ /* 0x000fc8000bf05070 */
[----:B------:R-:W-:-:S13]  /*0d20*/  ISETP.NE.AND.EX P0, PT, RZ, UR5, PT, P0 ;  /* 0x00000005ff007c0c */ /* 0x000fda000bf05300 */
[----:B------:R-:W-:Y:S05]  /*0d30*/  @!P0 BRA `(.L_x_9) ;  /* 0x00000000000c8947 */ /* 0x000fea0003800000 */
[----:B------:R-:W0:Y:S02]  /*0d40*/  LDC.64 R4, c[0x0][0x588] ;  /* 0x00016200ff047b82 */ /* 0x000e240000000a00 */
[----:B0-----:R1:W5:Y:S01]  /*0d50*/  LDG.E R23, desc[UR36][R4.64] ;  /* 0x0000002404177981 */ /* 0x001362000c1e1900 */
[----:B------:R-:W-:Y:S05]  /*0d60*/  BRA `(.L_x_8) ;  /* 0x0000000000087947 */ /* 0x000fea0003800000 */
.L_x_9:
[----:B------:R-:W-:Y:S02]  /*0d70*/  ULDC UR4, c[0x0][0x580] ;  /* 0x0001600000047ab9 */ /* 0x000fe40000000800 */
[----:B------:R-:W-:-:S07]  /*0d80*/  IMAD.U32 R23, RZ, RZ, UR4 ;  /* 0x00000004ff177e24 */ /* 0x000fce000f8e00ff */
.L_x_8:
[----:B------:R-:W-:Y:S02]  /*0d90*/  ULDC.64 UR4, c[0x0][0x5a0] ;  /* 0x0001680000047ab9 */ /* 0x000fe40000000a00 */
[----:B------:R-:W-:-:S04]  /*0da0*/  ISETP.NE.U32.AND P0, PT, RZ, UR4, PT ;  /* 0x00000004ff007c0c */ /* 0x000fc8000bf05070 */
[----:B------:R-:W-:-:S13]  /*0db0*/  ISETP.NE.AND.EX P0, PT, RZ, UR5, PT, P0 ;  /* 0x00000005ff007c0c */ /* 0x000fda000bf05300 */
[----:B------:R-:W-:Y:S05]  /*0dc0*/  @!P0 BRA `(.L_x_10) ;  /* 0x00000000001c8947 */ /* 0x000fea0003800000 */
[----:B01----:R-:W0:Y:S02]  /*0dd0*/  LDC.64 R4, c[0x0][0x5a0] ;  /* 0x00016800ff047b82 */ /* 0x003e240000000a00 */
[----:B0-----:R-:W2:Y:S02]  /*0de0*/  LDG.E.64 R4, desc[UR36][R4.64] ;  /* 0x0000002404047981 */ /* 0x001ea4000c1e1b00 */
[----:B--2---:R-:W-:-:S04]  /*0df0*/  ISETP.NE.U32.AND P0, PT, R4, RZ, PT ;  /* 0x000000ff0400720c */ /* 0x004fc80003f05070 */
[----:B------:R-:W-:-:S13]  /*0e00*/  ISETP.NE.AND.EX P0, PT, R5, RZ, PT, P0 ;  /* 0x000000ff0500720c */ /* 0x000fda0003f05300 */
[----:B------:R-:W-:Y:S05]  /*0e10*/  @!P0 BRA `(.L_x_10) ;  /* 0x0000000000088947 */ /* 0x000fea0003800000 */
[----:B------:R0:W5:Y:S01]  /*0e20*/  LD.E R56, desc[UR36][R4.64] ;  /* 0x0000002404387980 */ /* 0x000162000c101900 */
[----:B------:R-:W-:Y:S05]  /*0e30*/  BRA `(.L_x_11) ;  /* 0x0000000000247947 */ /* 0x000fea0003800000 */
.L_x_10:
[----:B------:R-:W-:Y:S02]  /*0e40*/  ULDC.64 UR4, c[0x0][0x590] ;  /* 0x0001640000047ab9 */ /* 0x000fe40000000a00 */
[----:B------:R-:W-:-:S04]  /*0e50*/  ISETP.NE.U32.AND P0, PT, RZ, UR4, PT ;  /* 0x00000004ff007c0c */ /* 0x000fc8000bf05070 */
[----:B------:R-:W-:-:S13]  /*0e60*/  ISETP.NE.AND.EX P0, PT, RZ, UR5, PT, P0 ;  /* 0x00000005ff007c0c */ /* 0x000fda000bf05300 */
[----:B------:R-:W-:Y:S05]  /*0e70*/  @!P0 BRA `(.L_x_12) ;  /* 0x00000000000c8947 */ /* 0x000fea0003800000 */
[----:B01----:R-:W0:Y:S02]  /*0e80*/  LDC.64 R4, c[0x0][0x590] ;  /* 0x00016400ff047b82 */ /* 0x003e240000000a00 */
[----:B0-----:R1:W5:Y:S01]  /*0e90*/  LDG.E R56, desc[UR36][R4.64] ;  /* 0x0000002404387981 */ /* 0x001362000c1e1900 */
[----:B------:R-:W-:Y:S05]  /*0ea0*/  BRA `(.L_x_11) ;  /* 0x0000000000087947 */ /* 0x000fea0003800000 */
.L_x_12:
[----:B------:R-:W-:Y:S02]  /*0eb0*/  ULDC UR4, c[0x0][0x584] ;  /* 0x0001610000047ab9 */ /* 0x000fe40000000800 */
[----:B------:R-:W-:-:S07]  /*0ec0*/  IMAD.U32 R56, RZ, RZ, UR4 ;  /* 0x00000004ff387e24 */ /* 0x000fce000f8e00ff */
.L_x_11:
[----:B------:R-:W-:-:S13]  /*0ed0*/  LOP3.LUT P0, RZ, R0, 0xff, RZ, 0xc0, !PT ;  /* 0x000000ff00ff7812 */ /* 0x000fda000780c0ff */
[----:B------:R-:W-:Y:S05]  /*0ee0*/  @!P0 EXIT ;  /* 0x000000000000894d */ /* 0x000fea0003800000 */
[----:B------:R-:W-:Y:S01]  /*0ef0*/  ULDC UR4, c[0x0][0x28c] ;  /* 0x0000a30000047ab9 */ /* 0x000fe20000000800 */
[----:B------:R-:W-:Y:S01]  /*0f00*/  LOP3.LUT R62, R19, 0x1, RZ, 0xfc, !PT ;  /* 0x00000001133e7812 */ /* 0x000fe200078efcff */
[----:B------:R-:W-:Y:S01]  /*0f10*/  UIADD3 UR4, UR4, 0x1f, URZ ;  /* 0x0000001f04047890 */ /* 0x000fe2000fffe03f */
[----:B------:R-:W-:Y:S01]  /*0f20*/  UMOV UR38, URZ ;  /* 0x0000003f00267c82 */ /* 0x000fe20008000000 */
[----:B------:R-:W-:Y:S02]  /*0f30*/  UMOV UR39, URZ ;  /* 0x0000003f00277c82 */ /* 0x000fe40008000000 */
[----:B------:R-:W-:-:S04]  /*0f40*/  USHF.R.S32.HI UR5, URZ, 0x1f, UR4 ;  /* 0x0000001f3f057899 */ /* 0x000fc80008011404 */
[----:B------:R-:W-:-:S04]  /*0f50*/  ULEA.HI UR5, UR5, UR4, URZ, 0x5 ;  /* 0x0000000405057291 */ /* 0x000fc8000f8f283f */
[----:B------:R-:W-:-:S12]  /*0f60*/  USHF.R.S32.HI UR40, URZ, 0x5, UR5 ;  /* 0x000000053f287899 */ /* 0x000fd80008011405 */
.L_x_94:
[----:B------:R-:W-:Y:S01]  /*0f70*/  LOP3.LUT R0, R18, 0x80, RZ, 0xc0, !PT ;  /* 0x0000008012007812 */ /* 0x000fe200078ec0ff */
[----:B--2---:R-:W2:Y:S01]  /*0f80*/  S2UR UR7, SR_CgaCtaId ;  /* 0x00000000000779c3 */ /* 0x004ea20000008800 */
[----:B------:R-:W-:Y:S02]  /*0f90*/  UMOV UR6, 0x400 ;  /* 0x0000040000067882 */ /* 0x000fe40000000000 */
[----:B------:R-:W-:-:S06]  /*0fa0*/  SHF.R.U32.HI R0, RZ, 0x7, R0 ;  /* 0x00000007ff007819 */ /* 0x000fcc0000011600 */
[----:B---3--:R-:W3:Y:S01]  /*0fb0*/  SHFL.IDX PT, R0, R0, RZ, 0x1f ;  /* 0x00001fff00007589 */ /* 0x008ee200000e0000 */
[----:B--2---:R-:W-:Y:S01]  /*0fc0*/  ULEA UR42, UR7, UR6, 0x18 ;  /* 0x00000006072a7291 */ /* 0x004fe2000f8ec03f */
[----:B---3--:R-:W-:-:S13]  /*0fd0*/  R2UR UR4, R0 ;  /* 0x00000000000472ca */ /* 0x008fda00000e0000 */
[----:B------:R-:W-:-:S04]  /*0fe0*/  ULEA.HI UR5, UR4, UR4, URZ, 0x1 ;  /* 0x0000000404057291 */ /* 0x000fc8000f8f083f */
[----:B------:R-:W-:-:S04]  /*0ff0*/  ULOP3.LUT UR5, UR5, 0xffffe, URZ, 0xc0, !UPT ;  /* 0x000ffffe05057892 */ /* 0x000fc8000f8ec03f */
[----:B------:R-:W-:-:S03]  /*1000*/  UIADD3 UR5, UR4, -UR5, URZ ;  /* 0x8000000504057290 */ /* 0x000fc6000fffe03f */
[----:B------:R-:W-:Y:S01]  /*1010*/  ULDC UR4, c[0x0][0x28c] ;  /* 0x0000a30000047ab9 */ /* 0x000fe20000000800 */
[----:B------:R-:W-:Y:S01]  /*1020*/  ULEA UR5, UR5, UR42, 0xc ;  /* 0x0000002a05057291 */ /* 0x000fe2000f8e603f */
[----:B------:R-:W-:-:S03]  /*1030*/  ISETP.LT.AND P0, PT, RZ, UR4, PT ;  /* 0x00000004ff007c0c */ /* 0x000fc6000bf01270 */
[----:B------:R-:W-:-:S04]  /*1040*/  UIADD3 UR5, UR5, 0x180, URZ ;  /* 0x0000018005057890 */ /* 0x000fc8000fffe03f */
[----:B------:R-:W-:-:S04]  /*1050*/  USHF.R.U32.HI UR5, URZ, 0x4, UR5 ;  /* 0x000000043f057899 */ /* 0x000fc80008011605 */
[----:B------:R-:W-:Y:S02]  /*1060*/  ULOP3.LUT UR41, UR5, 0x3fff, URZ, 0xc0, !UPT ;  /* 0x00003fff05297892 */ /* 0x000fe4000f8ec03f */
[----:B-1--45:R-:W-:Y:S10]  /*1070*/  @P0 BRA `(.L_x_13) ;  /* 0x0000000000400947 */ /* 0x032ff40003800000 */
[----:B------:R-:W-:Y:S01]  /*1080*/  MOV R0, 0x0 ;  /* 0x0000000000007802 */ /* 0x000fe20000000f00 */
[----:B------:R-:W-:Y:S01]  /*1090*/  ULDC.64 UR4, c[0x4][0x68] ;  /* 0x01001a0000047ab9 */ /* 0x000fe20000000a00 */
[----:B------:R-:W-:Y:S01]  /*10a0*/  ULDC.64 UR6, c[0x4][0x8] ;  /* 0x0100020000067ab9 */ /* 0x000fe20000000a00 */
[----:B01----:R-:W-:Y:S01]  /*10b0*/  IMAD.U32 R4, RZ, RZ, UR4 ;  /* 0x00000004ff047e24 */ /* 0x003fe2000f8e00ff */
[----:B------:R0:W1:Y:S01]  /*10c0*/  LDC.64 R14, c[0x4][R0] ;  /* 0x01000000000e7b82 */ /* 0x0000620000000a00 */
[----:B------:R-:W-:Y:S01]  /*10d0*/  IMAD.U32 R5, RZ, RZ, UR5 ;  /* 0x00000005ff057e24 */ /* 0x000fe2000f8e00ff */
[----:B------:R-:W-:Y:S01]  /*10e0*/  ULDC.64 UR4, c[0x4][0x70] ;  /* 0x01001c0000047ab9 */ /* 0x000fe20000000a00 */
[----:B------:R-:W-:Y:S02]  /*10f0*/  IMAD.U32 R10, RZ, RZ, UR6 ;  /* 0x00000006ff0a7e24 */ /* 0x000fe4000f8e00ff */
[----:B------:R-:W-:Y:S02]  /*1100*/  IMAD.U32 R6, RZ, RZ, UR4 ;  /* 0x00000004ff067e24 */ /* 0x000fe4000f8e00ff */
[----:B------:R-:W-:-:S02]  /*1110*/  IMAD.U32 R7, RZ, RZ, UR5 ;  /* 0x00000005ff077e24 */ /* 0x000fc4000f8e00ff */
[----:B------:R-:W-:Y:S02]  /*1120*/  IMAD.U32 R11, RZ, RZ, UR7 ;  /* 0x00000007ff0b7e24 */ /* 0x000fe4000f8e00ff */
[----:B------:R-:W-:Y:S02]  /*1130*/  IMAD.MOV.U32 R8, RZ, RZ, 0x1e1 ;  /* 0x000001e1ff087424 */ /* 0x000fe400078e00ff */
[----:B------:R-:W-:Y:S02]  /*1140*/  IMAD.MOV.U32 R12, RZ, RZ, 0x1 ;  /* 0x00000001ff0c7424 */ /* 0x000fe400078e00ff */
[----:B0-----:R-:W-:-:S07]  /*1150*/  IMAD.MOV.U32 R13, RZ, RZ, RZ ;  /* 0x000000ffff0d7224 */ /* 0x001fce00078e00ff */
[----:B------:R-:W-:-:S07]  /*1160*/  LEPC R20, `(.L_x_13) ;  /* 0x000000001014794e */ /* 0x000fce0000000000 */
[----:B-1---5:R-:W-:Y:S05]  /*1170*/  CALL.ABS.NOINC R14 ;  /* 0x000000000e007343 */ /* 0x022fea0003c00000 */
.L_x_13:
[----:B------:R-:W-:-:S13]  /*1180*/  ISETP.NE.AND P0, PT, R62, 0x3, PT ;  /* 0x000000033e00780c */ /* 0x000fda0003f05270 */
[----:B------:R-:W-:Y:S05]  /*1190*/  @!P0 BRA `(.L_x_14) ;  /* 0x0000000000048947 */ /* 0x000fea0003800000 */
[----:B------:R-:W-:Y:S01]  /*11a0*/  BPT.TRAP 0x1 ;  /* 0x000000040000795c */ /* 0x000fe20000300000 */
.L_x_14:
[----:B------:R-:W-:Y:S02]  /*11b0*/  IMAD.U32 R3, RZ, RZ, UR39 ;  /* 0x00000027ff037e24 */ /* 0x000fe4000f8e00ff */
[----:B------:R-:W-:-:S03]  /*11c0*/  IMAD.U32 R0, RZ, RZ, UR38 ;  /* 0x00000026ff007e24 */ /* 0x000fc6000f8e00ff */
[----:B------:R-:W-:Y:S02]  /*11d0*/  LEA R3, R3, UR42, 0x3 ;  /* 0x0000002a03037c11 */ /* 0x000fe4000f8e18ff */
[----:B------:R-:W-:-:S04]  /*11e0*/  SHF.L.U32 R0, R0, 0x1f, RZ ;  /* 0x0000001f00007819 */ /* 0x000fc800000006ff */
[----:B------:R2:W3:Y:S01]  /*11f0*/  SYNCS.PHASECHK.TRANS64.TRYWAIT P1, [R3+URZ], R0 ;  /* 0x00000000030075a7 */ /* 0x0004e2000802017f */
[----:B------:R-:W-:Y:S05]  /*1200*/  @!P0 BRA `(.L_x_15) ;  /* 0x0000000000048947 */ /* 0x000fea0003800000 */
[----:B------:R-:W-:Y:S01]  /*1210*/  BPT.TRAP 0x1 ;  /* 0x000000040000795c */ /* 0x000fe20000300000 */
.L_x_15:
[----:B---3--:R-:W-:Y:S05]  /*1220*/  @P1 BRA `(.L_x_16) ;  /* 0x0000000000081947 */ /* 0x008fea0003800000 */
[----:B------:R-:W3:Y:S02]  /*1230*/  SYNCS.PHASECHK.TRANS64.TRYWAIT P1, [R3+URZ], R0 ;  /* 0x00000000030075a7 */ /* 0x000ee4000802017f */
[----:B---3--:R-:W-:Y:S05]  /*1240*/  @!P1 BRA `(.L_x_17) ;  /* 0x0000004800609947 */ /* 0x008fea0003800000 */
.L_x_16:
[----:B------:R-:W-:-:S04]  /*1250*/  UISETP.LT.AND UP0, UPT, UR40, 0x1, UPT ;  /* 0x000000012800788c */ /* 0x000fc8000bf01270 */
[----:B------:R-:W-:-:S04]  /*1260*/  USEL UR4, UR40, 0x1, UP0 ;  /* 0x0000000128047887 */ /* 0x000fc80008000000 */
[----:B------:R-:W-:-:S06]  /*1270*/  UIADD3 UR4, UR40, -UR4, URZ ;  /* 0x8000000428047290 */ /* 0x000fcc000fffe03f */
[----:B--23--:R-:W-:Y:S01]  /*1280*/  IMAD.U32 R0, RZ, RZ, UR4 ;  /* 0x00000004ff007e24 */ /* 0x00cfe2000f8e00ff */
[----:B------:R-:W-:Y:S05]  /*1290*/  WARPSYNC.ALL ;  /* 0x0000000000007948 */ /* 0x000fea0003800000 */
[----:B------:R-:W-:Y:S01]  /*12a0*/  ISETP.GE.AND P1, PT, R0, 0x1, PT ;  /* 0x000000010000780c */ /* 0x000fe20003f26270 */
[----:B------:R-:W-:Y:S01]  /*12b0*/  UIADD3 UR4, UR42, 0xc180, URZ ;  /* 0x0000c1802a047890 */ /* 0x000fe2000fffe03f */
[----:B------:R-:W-:Y:S01]  /*12c0*/  WARPGROUP.ARRIVE ;  /* 0x00000000000079c5 */ /* 0x000fe20000000000 */
[----:B------:R-:W-:Y:S02]  /*12d0*/  ULOP3.LUT UR41, UR41, 0x10000, URZ, 0xfc, !UPT ;  /* 0x0001000029297892 */ /* 0x000fe4000f8efc3f */
[----:B------:R-:W-:Y:S01]  /*12e0*/  USHF.R.U32.HI UR4, URZ, 0x4, UR4 ;  /* 0x000000043f047899 */ /* 0x000fe20008011604 */
[----:B------:R-:W-:Y:S01]  /*12f0*/  UMOV UR5, 0x80000020 ;  /* 0x8000002000057882 */ /* 0x000fe20000000000 */
[----:B------:R-:W-:-:S02]  /*1300*/  UMOV UR7, 0x80000020 ;  /* 0x8000002000077882 */ /* 0x000fc40000000000 */
[----:B------:R-:W-:-:S04]  /*1310*/  ULOP3.LUT UR4, UR4, 0x3fff, URZ, 0xc0, !UPT ;  /* 0x00003fff04047892 */ /* 0x000fc8000f8ec03f */
[----:B------:R-:W-:Y:S02]  /*1320*/  ULOP3.LUT UR10, UR4, 0x10000, URZ, 0xfc, !UPT ;  /* 0x00010000040a7892 */ /* 0x000fe4000f8efc3f */
[----:B------:R-:W-:Y:S02]  /*1330*/  ULEA UR4, UR39, UR41, 0x9 ;  /* 0x0000002927047291 */ /* 0x000fe4000f8e483f */
[----:B------:R-:W-:-:S09]  /*1340*/  ULEA UR6, UR39, UR10, 0x8 ;  /* 0x0000000a27067291 */ /* 0x000fd2000f8e403f */
[----:B------:R-:W-:Y:S01]  /*1350*/  HGMMA.64x64x16.F32 R24, gdesc[UR4], RZ, !UPT, gsb0 ;  /* 0x00e00000041879f0 */ /* 0x000fe2000c0008ff */
[----:B------:R-:W-:Y:S02]  /*1360*/  UIADD3 UR4, UR4, 0x2, URZ ;  /* 0x0000000204047890 */ /* 0x000fe4000fffe03f */
[----:B------:R-:W-:Y:S01]  /*1370*/  UIADD3 UR6, UR6, 0x2, URZ ;  /* 0x0000000206067890 */ /* 0x000fe2000fffe03f */
[----:B------:R-:W-:Y:S01]  /*1380*/  UMOV UR5, 0x80000020 ;  /* 0x8000002000057882 */ /* 0x000fe20000000000 */
[----:B------:R-:W-:Y:S01]  /*1390*/  UMOV UR7, 0x80000020 ;  /* 0x8000002000077882 */ /* 0x000fe20000000000 */
[----:B------:R-:W-:Y:S02]  /*13a0*/  WARPGROUP.DEPBAR.LE gsb0, 0x0 ;  /* 0x00008000000079c5 */ /* 0x000fe40000010000 */
[----:B------:R-:W-:-:S06]  /*13b0*/  WARPGROUP.ARRIVE ;  /* 0x00000000000079c5 */ /* 0x000fcc0000000000 */
[----:B------:R-:W-:Y:S03]  /*13c0*/  HGMMA.64x64x16.F32 R24, gdesc[UR4], R24, gsb0 ;  /* 0x00e00000041879f0 */ /* 0x000fe60008000818 */
[----:B------:R-:W-:Y:S02]  /*13d0*/  WARPGROUP.DEPBAR.LE gsb0, 0x0 ;  /* 0x00008000000079c5 */ /* 0x000fe40000010000 */
[----:B------:R-:W-:Y:S05]  /*13e0*/  @!P1 BRA `(.L_x_18) ;  /* 0x0000000000d89947 */ /* 0x000fea0003800000 */
[----:B------:R-:W-:Y:S02]  /*13f0*/  UIADD3 UR4, UR39, 0x1, URZ ;  /* 0x0000000127047890 */ /* 0x000fe4000fffe03f */
[----:B------:R-:W-:Y:S02]  /*1400*/  UMOV UR9, UR39 ;  /* 0x0000002700097c82 */ /* 0x000fe40008000000 */
[----:B------:R-:W-:-:S04]  /*1410*/  UISETP.NE.AND UP0, UPT, UR4, 0x6, UPT ;  /* 0x000000060400788c */ /* 0x000fc8000bf05270 */
[----:B------:R-:W-:Y:S02]  /*1420*/  USEL UR5, URZ, 0x1, UP0 ;  /* 0x000000013f057887 */ /* 0x000fe40008000000 */
[----:B------:R-:W-:Y:S02]  /*1430*/  USEL UR8, UR4, URZ, UP0 ;  /* 0x0000003f04087287 */ /* 0x000fe40008000000 */
[----:B------:R-:W-:-:S06]  /*1440*/  ULOP3.LUT UR5, UR38, UR5, URZ, 0x3c, !UPT ;  /* 0x0000000526057292 */ /* 0x000fcc000f8e3c3f */
[----:B01----:R-:W-:-:S07]  /*1450*/  IMAD.U32 R5, RZ, RZ, UR5 ;  /* 0x00000005ff057e24 */ /* 0x003fce000f8e00ff */
.L_x_25:
[----:B01----:R-:W-:Y:S05]  /*1460*/  @!P0 BRA `(.L_x_19) ;  /* 0x0000000000048947 */ /* 0x003fea0003800000 */
[----:B------:R-:W-:Y:S01]  /*1470*/  BPT.TRAP 0x1 ;  /* 0x000000040000795c */ /* 0x000fe20000300000 */
.L_x_19:
[----:B------:R-:W0:Y:S01]  /*1480*/  S2UR UR5, SR_CgaCtaId ;  /* 0x00000000000579c3 */ /* 0x000e220000008800 */
[----:B------:R-:W-:Y:S01]  /*1490*/  UMOV UR4, 0x400 ;  /* 0x0000040000047882 */ /* 0x000fe20000000000 */
[----:B------:R-:W-:Y:S01]  /*14a0*/  SHF.L.U32 R3, R5, 0x1f, RZ ;  /* 0x0000001f05037819 */ /* 0x000fe200000006ff */
[----:B0-----:R-:W-:-:S04]  /*14b0*/  ULEA UR11, UR5, UR4, 0x18 ;  /* 0x00000004050b7291 */ /* 0x001fc8000f8ec03f */
[----:B------:R-:W-:-:S09]  /*14c0*/  ULEA UR4, UR8, UR11, 0x3 ;  /* 0x0000000b08047291 */ /* 0x000fd2000f8e183f */
[----:B------:R0:W1:Y:S01]  /*14d0*/  SYNCS.PHASECHK.TRANS64.TRYWAIT P1, [UR4], R3 ;  /* 0x00000003ff0075a7 */ /* 0x0000620008020144 */
[----:B------:R-:W-:Y:S05]  /*14e0*/  @!P0 BRA `(.L_x_20) ;  /* 0x0000000000048947 */ /* 0x000fea0003800000 */
[----:B------:R-:W-:Y:S01]  /*14f0*/  BPT.TRAP 0x1 ;  /* 0x000000040000795c */ /* 0x000fe20000300000 */
.L_x_20:
[----:B-1----:R-:W-:Y:S05]  /*1500*/  @P1 BRA `(.L_x_21) ;  /* 0x0000000000081947 */ /* 0x002fea0003800000 */
[----:B------:R-:W1:Y:S02]  /*1510*/  SYNCS.PHASECHK.TRANS64.TRYWAIT P1, [UR4], R3 ;  /* 0x00000003ff0075a7 */ /* 0x000e640008020144 */
[----:B-1----:R-:W-:Y:S05]  /*1520*/  @!P1 BRA `(.L_x_22) ;  /* 0x0000004400bc9947 */ /* 0x002fea0003800000 */
.L_x_21:
[----:B------:R-:W-:Y:S01]  /*1530*/  ULEA UR4, UR8, UR41, 0x9 ;  /* 0x0000002908047291 */ /* 0x000fe2000f8e483f */
[----:B------:R-:W-:Y:S01]  /*1540*/  WARPGROUP.ARRIVE ;  /* 0x00000000000079c5 */ /* 0x000fe20000000000 */
[----:B------:R-:W-:Y:S01]  /*1550*/  ULEA UR6, UR8, UR10, 0x8 ;  /* 0x0000000a08067291 */ /* 0x000fe2000f8e403f */
[----:B------:R-:W-:Y:S01]  /*1560*/  UMOV UR5, 0x80000020 ;  /* 0x8000002000057882 */ /* 0x000fe20000000000 */
[----:B------:R-:W-:-:S07]  /*1570*/  UMOV UR7, 0x80000020 ;  /* 0x8000002000077882 */ /* 0x000fce0000000000 */
[----:B------:R-:W-:Y:S01]  /*1580*/  HGMMA.64x64x16.F32 R24, gdesc[UR4], R24, gsb0 ;  /* 0x00e00000041879f0 */ /* 0x000fe20008000818 */
        /* <DEDUP_REMOVED lines=9> */
[----:B------:R-:W-:Y:S01]  /*1620*/  BPT.TRAP 0x1 ;  /* 0x000000040000795c */ /* 0x000fe20000300000 */
.L_x_23:
[----:B------:R-:W-:Y:S01]  /*1630*/  ULEA UR4, UR9, UR11, 0x3 ;  /* 0x0000000b09047291 */ /* 0x000fe2000f8e183f */
[----:B------:R-:W-:-:S03]  /*1640*/  ISETP.GT.U32.AND P1, PT, R19, 0x1, PT ;  /* 0x000000011300780c */ /* 0x000fc60003f24070 */
[----:B------:R-:W-:-:S04]  /*1650*/  UIADD3 UR4, UR4, 0x30, URZ ;  /* 0x0000003004047890 */ /* 0x000fc8000fffe03f */
[----:B------:R-:W-:-:S09]  /*1660*/  UPRMT UR4, URZ, 0x654, UR4 ;  /* 0x000006543f047896 */ /* 0x000fd20008000004 */
[----:B------:R-:W-:Y:S01]  /*1670*/  SYNCS.ARRIVE.TRANS64.RED.A1T0 RZ, [UR4], RZ ;  /* 0x000000ffffff79a7 */ /* 0x000fe20008100404 */
[----:B------:R-:W-:Y:S05]  /*1680*/  @P1 BRA `(.L_x_24) ;  /* 0x0000000000041947 */ /* 0x000fea0003800000 */
[----:B------:R-:W-:Y:S01]  /*1690*/  BPT.TRAP 0x1 ;  /* 0x000000040000795c */ /* 0x000fe20000300000 */
.L_x_24:
[----:B------:R-:W-:Y:S01]  /*16a0*/  UIADD3 UR8, UR8, 0x1, URZ ;  /* 0x0000000108087890 */ /* 0x000fe2000fffe03f */
[C---:B------:R-:W-:Y:S01]  /*16b0*/  ISETP.GT.AND P1, PT, R0.reuse, 0x1, PT ;  /* 0x000000010000780c */ /* 0x040fe20003f24270 */
[----:B------:R-:W-:Y:S01]  /*16c0*/  UIADD3 UR9, UR9, 0x1, URZ ;  /* 0x0000000109097890 */ /* 0x000fe2000fffe03f */
[----:B------:R-:W-:Y:S01]  /*16d0*/  VIADD R0, R0, 0xffffffff ;  /* 0xffffffff00007836 */ /* 0x000fe20000000000 */
[----:B------:R-:W-:Y:S02]  /*16e0*/  UISETP.NE.AND UP0, UPT, UR8, 0x6, UPT ;  /* 0x000000060800788c */ /* 0x000fe4000bf05270 */
[----:B------:R-:W-:Y:S02]  /*16f0*/  UISETP.NE.AND UP1, UPT, UR9, 0x6, UPT ;  /* 0x000000060900788c */ /* 0x000fe4000bf25270 */
[----:B------:R-:W-:Y:S02]  /*1700*/  USEL UR4, URZ, 0x1, UP0 ;  /* 0x000000013f047887 */ /* 0x000fe40008000000 */
[----:B------:R-:W-:-:S02]  /*1710*/  USEL UR8, UR8, URZ, UP0 ;  /* 0x0000003f08087287 */ /* 0x000fc40008000000 */
[----:B------:R-:W-:Y:S02]  /*1720*/  USEL UR9, UR9, URZ, UP1 ;  /* 0x0000003f09097287 */ /* 0x000fe40008800000 */
[----:B------:R-:W-:Y:S01]  /*1730*/  LOP3.LUT R5, R5, UR4, RZ, 0x3c, !PT ;  /* 0x0000000405057c12 */ /* 0x000fe2000f8e3cff */
[----:B------:R-:W-:Y:S09]  /*1740*/  @P1 BRA `(.L_x_25) ;  /* 0xfffffffc00441947 */ /* 0x000ff2000383ffff */
.L_x_18:
[----:B------:R-:W2:Y:S02]  /*1750*/  LDC R0, c[0x0][0x28c] ;  /* 0x0000a300ff007b82 */ /* 0x000ea40000000800 */
[----:B--2---:R-:W-:-:S13]  /*1760*/  ISETP.GE.AND P1, PT, R0, 0x1, PT ;  /* 0x000000010000780c */ /* 0x004fda0003f26270 */
[----:B------:R-:W-:Y:S05]  /*1770*/  @!P1 BRA `(.L_x_26) ;  /* 0x0000000000489947 */ /* 0x000fea0003800000 */
[----:B------:R-:W-:Y:S05]  /*1780*/  @!P0 BRA `(.L_x_27) ;  /* 0x0000000000048947 */ /* 0x000fea0003800000 */
[----:B------:R-:W-:Y:S01]  /*1790*/  BPT.TRAP 0x1 ;  /* 0x000000040000795c */ /* 0x000fe20000300000 */
.L_x_27:
[----:B------:R-:W2:Y:S01]  /*17a0*/  S2UR UR7, SR_CgaCtaId ;  /* 0x00000000000779c3 */ /* 0x000ea20000008800 */
[----:B------:R-:W-:Y:S01]  /*17b0*/  UISETP.LT.AND UP0, UPT, UR40, 0x1, UPT ;  /* 0x000000012800788c */ /* 0x000fe2000bf01270 */
[----:B------:R-:W-:-:S03]  /*17c0*/  ISETP.GT.U32.AND P0, PT, R19, 0x1, PT ;  /* 0x000000011300780c */ /* 0x000fc60003f04070 */
[----:B------:R-:W-:-:S04]  /*17d0*/  USEL UR6, UR40, 0x1, UP0 ;  /* 0x0000000128067887 */ /* 0x000fc80008000000 */
[----:B------:R-:W-:-:S04]  /*17e0*/  UIADD3 UR6, UR39, UR40, -UR6 ;  /* 0x0000002827067290 */ /* 0x000fc8000fffe806 */
[----:B------:R-:W-:-:S04]  /*17f0*/  UIMAD.WIDE.U32 UR4, UR6, -0x55555555, URZ ;  /* 0xaaaaaaab060478a5 */ /* 0x000fc8000f8e003f */
[----:B------:R-:W-:-:S03]  /*1800*/  USHF.R.U32.HI UR4, URZ, 0x2, UR5 ;  /* 0x000000023f047899 */ /* 0x000fc60008011605 */
[----:B------:R-:W-:Y:S01]  /*1810*/  UMOV UR5, 0x400 ;  /* 0x0000040000057882 */ /* 0x000fe20000000000 */
[----:B------:R-:W-:Y:S02]  /*1820*/  UIMAD UR6, UR4, -0x6, UR6 ;  /* 0xfffffffa040678a4 */ /* 0x000fe4000f8e0206 */
[----:B--2---:R-:W-:-:S04]  /*1830*/  ULEA UR5, UR7, UR5, 0x18 ;  /* 0x0000000507057291 */ /* 0x004fc8000f8ec03f */
[----:B------:R-:W-:-:S04]  /*1840*/  ULEA UR6, UR6, UR5, 0x3 ;  /* 0x0000000506067291 */ /* 0x000fc8000f8e183f */
[----:B------:R-:W-:-:S04]  /*1850*/  UIADD3 UR6, UR6, 0x30, URZ ;  /* 0x0000003006067890 */ /* 0x000fc8000fffe03f */
[----:B------:R-:W-:-:S09]  /*1860*/  UPRMT UR6, URZ, 0x654, UR6 ;  /* 0x000006543f067896 */ /* 0x000fd20008000006 */
[----:B------:R-:W-:Y:S01]  /*1870*/  SYNCS.ARRIVE.TRANS64.RED.A1T0 RZ, [UR6], RZ ;  /* 0x000000ffffff79a7 */ /* 0x000fe20008100406 */
[----:B------:R-:W-:Y:S05]  /*1880*/  @P0 BRA `(.L_x_26) ;  /* 0x0000000000040947 */ /* 0x000fea0003800000 */
[----:B------:R-:W-:Y:S01]  /*1890*/  BPT.TRAP 0x1 ;  /* 0x000000040000795c */ /* 0x000fe20000300000 */
.L_x_26:
[----:B------:R-:W2:Y:S01]  /*18a0*/  LDC R6, c[0x0][0x288] ;  /* 0x0000a200ff067b82 */ /* 0x000ea20000000800 */
[C---:B01----:R-:W-:Y:S01]  /*18b0*/  LOP3.LUT R5, R18.reuse, 0x3, RZ, 0xc0, !PT ;  /* 0x0000000312057812 */ /* 0x043fe200078ec0ff */
[----:B------:R-:W-:Y:S01]  /*18c0*/  IMAD.SHL.U32 R59, R59, 0x40, RZ ;  /* 0x000000403b3b7824 */ /* 0x000fe200078e00ff */
[----:B------:R-:W-:Y:S01]  /*18d0*/  UIADD3 UR39, UR40, UR39, URZ ;  /* 0x0000002728277290 */ /* 0x000fe2000fffe03f */
[----:B------:R-:W-:Y:S01]  /*18e0*/  SHF.R.U32.HI R3, RZ, 0x2, R18 ;  /* 0x00000002ff037819 */ /* 0x000fe20000011612 */
[C---:B------:R-:W-:Y:S01]  /*18f0*/  IMAD.SHL.U32 R10, R18.reuse, 0x2, RZ ;  /* 0x00000002120a7824 */ /* 0x040fe200078e00ff */
[----:B------:R-:W-:Y:S01]  /*1900*/  LOP3.LUT R4, R18, 0x60, RZ, 0xc0, !PT ;  /* 0x0000006012047812 */ /* 0x000fe200078ec0ff */
[----:B------:R-:W-:Y:S01]  /*1910*/  UISETP.GT.U32.AND UP0, UPT, UR39, 0x5, UPT ;  /* 0x000000052700788c */ /* 0x000fe2000bf04070 */
[----:B------:R-:W-:Y:S01]  /*1920*/  LOP3.LUT R0, R22, 0x1, RZ, 0xc0, !PT ;  /* 0x0000000116007812 */ /* 0x000fe200078ec0ff */
[----:B------:R-:W-:Y:S01]  /*1930*/  ULDC UR7, c[0x0][0x284] ;  /* 0x0000a10000077ab9 */ /* 0x000fe20000000800 */
[----:B------:R-:W-:Y:S01]  /*1940*/  LOP3.LUT R3, R3, 0x7, RZ, 0xc0, !PT ;  /* 0x0000000703037812 */ /* 0x000fe200078ec0ff */
[----:B------:R-:W-:Y:S01]  /*1950*/  UISETP.LT.U32.AND UP0, UPT, UR40, 0x6, UP0 ;  /* 0x000000062800788c */ /* 0x000fe20008701070 */
[----:B------:R-:W-:Y:S01]  /*1960*/  SHF.R.U32.HI R4, RZ, 0x1, R4 ;  /* 0x00000001ff047819 */ /* 0x000fe20000011604 */
[----:B------:R-:W-:Y:S01]  /*1970*/  IMAD.SHL.U32 R8, R0, 0x40, RZ ;  /* 0x0000004000087824 */ /* 0x000fe200078e00ff */
[----:B------:R-:W-:Y:S01]  /*1980*/  UISETP.GE.U32.AND UP1, UPT, UR40, 0x6, UPT ;  /* 0x000000062800788c */ /* 0x000fe2000bf26070 */
[----:B------:R-:W-:Y:S01]  /*1990*/  SHF.R.S32.HI R15, RZ, 0x1f, R57 ;  /* 0x0000001fff0f7819 */ /* 0x000fe20000011439 */
[----:B------:R-:W-:Y:S01]  /*19a0*/  ULDC.64 UR8, c[0x0][0x5d0] ;  /* 0x0001740000087ab9 */ /* 0x000fe20000000a00 */
[--C-:B------:R-:W-:Y:S01]  /*19b0*/  IADD3 R7, RZ, -R4, -R3.reuse ;  /* 0x80000004ff077210 */ /* 0x100fe20007ffe803 */
[----:B------:R-:W-:Y:S01]  /*19c0*/  UIMAD.WIDE.U32 UR4, UR39, -0x55555555, URZ ;  /* 0xaaaaaaab270478a5 */ /* 0x000fe2000f8e003f */
[C---:B------:R-:W-:Y:S01]  /*19d0*/  LOP3.LUT R10, R59.reuse, 0x6, R10, 0xf8, !PT ;  /* 0x000000063b0a7812 */ /* 0x040fe200078ef80a */
[----:B------:R-:W-:Y:S01]  /*19e0*/  USEL UR6, URZ, 0x1, !UP0 ;  /* 0x000000013f067887 */ /* 0x000fe2000c000000 */
[----:B------:R-:W-:Y:S01]  /*19f0*/  LOP3.LUT R3, R8, 0x40, R3, 0xe2, !PT ;  /* 0x0000004008037812 */ /* 0x000fe200078ee203 */
[C---:B------:R-:W-:Y:S01]  /*1a00*/  IMAD.WIDE R8, R58.reuse, 0x80, RZ ;  /* 0x000000803a087825 */ /* 0x040fe200078e02ff */
[----:B------:R-:W-:Y:S01]  /*1a10*/  SHF.R.S32.HI R11, RZ, 0x1f, R10 ;  /* 0x0000001fff0b7819 */ /* 0x000fe2000001140a */
[----:B------:R-:W-:Y:S01]  /*1a20*/  USHF.R.U32.HI UR4, URZ, 0x2, UR5 ;  /* 0x000000023f047899 */ /* 0x000fe20008011605 */
[----:B--2---:R-:W-:Y:S01]  /*1a30*/  ISETP.GE.AND P0, PT, R59, R6, PT ;  /* 0x000000063b00720c */ /* 0x004fe20003f06270 */
[----:B------:R-:W-:Y:S01]  /*1a40*/  IMAD R12, R5, -0x2, R6 ;  /* 0xfffffffe050c7824 */ /* 0x000fe200078e0206 */
[----:B------:R-:W-:Y:S01]  /*1a50*/  ULOP3.LUT UR38, UR38, UR6, URZ, 0x3c, !UPT ;  /* 0x0000000626267292 */ /* 0x000fe2000f8e3c3f */
[----:B------:R-:W-:Y:S01]  /*1a60*/  IMAD.SHL.U32 R5, R58, 0x80, RZ ;  /* 0x000000803a057824 */ /* 0x000fe200078e00ff */
[----:B------:R-:W-:Y:S01]  /*1a70*/  LOP3.LUT R73, R8, R3, R4, 0xfe, !PT ;  /* 0x0000000308497212 */ /* 0x000fe200078efe04 */
[----:B------:R-:W-:Y:S01]  /*1a80*/  IMAD R6, R15, UR8, RZ ;  /* 0x000000080f067c24 */ /* 0x000fe2000f8e02ff */
[----:B------:R-:W-:Y:S01]  /*1a90*/  UIMAD UR39, UR4, -0x6, UR39 ;  /* 0xfffffffa042778a4 */ /* 0x000fe2000f8e0227 */
[----:B------:R-:W-:Y:S01]  /*1aa0*/  IMAD R0, R0, -0x40, R7 ;  /* 0xffffffc000007824 */ /* 0x000fe200078e0207 */
[----:B------:R-:W-:Y:S01]  /*1ab0*/  ISETP.GE.OR P0, PT, R5, UR7, P0 ;  /* 0x0000000705007c0c */ /* 0x000fe20008706670 */
[C---:B------:R-:W-:Y:S01]  /*1ac0*/  IMAD R13, R57.reuse, UR9, R6 ;  /* 0x00000009390d7c24 */ /* 0x040fe2000f8e0206 */
[----:B------:R-:W-:Y:S01]  /*1ad0*/  @UP1 ULOP3.LUT UR38, UR38, 0x1, UR4, 0x78, !UPT ;  /* 0x0000000126261892 */ /* 0x000fe2000f8e7804 */
[----:B------:R-:W-:Y:S01]  /*1ae0*/  IMAD.WIDE.U32 R6, R57, UR8, R10 ;  /* 0x0000000839067c25 */ /* 0x000fe2000f8e000a */
[----:B------:R-:W-:-:S03]  /*1af0*/  IADD3 R3, -R5, UR7, R0 ;  /* 0x0000000705037c10 */ /* 0x000fc6000fffe100 */
[----:B------:R-:W-:Y:S02]  /*1b00*/  IMAD.IADD R7, R7, 0x1, R13 ;  /* 0x0000000107077824 */ /* 0x000fe400078e020d */
[----:B------:R-:W-:Y:S02]  /*1b10*/  IMAD.IADD R4, R12, 0x1, -R59 ;  /* 0x000000010c047824 */ /* 0x000fe400078e0a3b */
[----:B------:R-:W-:Y:S02]  /*1b20*/  IMAD.MOV.U32 R0, RZ, RZ, -0x1 ;  /* 0xffffffffff007424 */ /* 0x000fe400078e00ff */
[----:B------:R-:W-:Y:S05]  /*1b30*/  @P0 BRA `(.L_x_28) ;  /* 0x0000002000a40947 */ /* 0x000fea0003800000 */
[----:B------:R-:W0:Y:S01]  /*1b40*/  LDC.64 R66, c[0x0][0x5c8] ;  /* 0x00017200ff427b82 */ /* 0x000e220000000a00 */
[----:B-----5:R-:W-:Y:S01]  /*1b50*/  FSETP.NEU.AND P0, PT, R56, RZ, PT ;  /* 0x000000ff3800720b */ /* 0x020fe20003f0d000 */
[----:B------:R-:W-:Y:S01]  /*1b60*/  BSSY B0, `(.L_x_28) ;  /* 0x0000226000007945 */ /* 0x000fe20003800000 */
[----:B------:R-:W-:-:S04]  /*1b70*/  ISETP.GT.AND P2, PT, R4, RZ, PT ;  /* 0x000000ff0400720c */ /* 0x000fc80003f44270 */
[----:B------:R-:W-:Y:S01]  /*1b80*/  ISETP.GT.AND P1, PT, R3, RZ, P2 ;  /* 0x000000ff0300720c */ /* 0x000fe20001724270 */
[-C--:B0-----:R-:W-:Y:S02]  /*1b90*/  IMAD R12, R9, R66.reuse, RZ ;  /* 0x00000042090c7224 */ /* 0x081fe400078e02ff */
[----:B------:R-:W-:-:S04]  /*1ba0*/  IMAD.WIDE.U32 R58, R73, R66, R6 ;  /* 0x00000042493a7225 */ /* 0x000fc800078e0006 */
[----:B------:R-:W-:-:S04]  /*1bb0*/  IMAD R5, R73, R67, R12 ;  /* 0x0000004349057224 */ /* 0x000fc800078e020c */
[----:B------:R-:W-:Y:S01]  /*1bc0*/  IMAD.IADD R75, R59, 0x1, R5 ;  /* 0x000000013b4b7824 */ /* 0x000fe200078e0205 */
[----:B------:R-:W-:Y:S06]  /*1bd0*/  @!P0 BRA `(.L_x_29) ;  /* 0x0000001400e88947 */ /* 0x000fec0003800000 */
[----:B------:R-:W0:Y:S01]  /*1be0*/  LDC.64 R64, c[0x0][0x5b8] ;  /* 0x00016e00ff407b82 */ /* 0x000e220000000a00 */
[----:B------:R-:W-:-:S07]  /*1bf0*/  ULDC.64 UR4, c[0x0][0x5c0] ;  /* 0x0001700000047ab9 */ /* 0x000fce0000000a00 */
[----:B------:R-:W1:Y:S08]  /*1c00*/  LDC.64 R68, c[0x0][0x5b0] ;  /* 0x00016c00ff447b82 */ /* 0x000e700000000a00 */
[----:B------:R-:W2:Y:S01]  /*1c10*/  LDC.64 R70, c[0x0][0x5a8] ;  /* 0x00016a00ff467b82 */ /* 0x000ea20000000a00 */
[-C--:B0-----:R-:W-:Y:S02]  /*1c20*/  IMAD R6, R15, R64.reuse, RZ ;  /* 0x000000400f067224 */ /* 0x081fe400078e02ff */
[----:B------:R-:W-:-:S04]  /*1c30*/  IMAD.WIDE.U32 R60, R57, R64, R10 ;  /* 0x00000040393c7225 */ /* 0x000fc800078e000a */
[----:B------:R-:W-:Y:S02]  /*1c40*/  IMAD R63, R57, R65, R6 ;  /* 0x00000041393f7224 */ /* 0x000fe400078e0206 */
[-C--:B-1----:R-:W-:Y:S02]  /*1c50*/  IMAD R8, R9, R68.reuse, RZ ;  /* 0x0000004409087224 */ /* 0x082fe400078e02ff */
[----:B------:R-:W-:Y:S02]  /*1c60*/  IMAD.IADD R13, R61, 0x1, R63 ;  /* 0x000000013d0d7824 */ /* 0x000fe400078e023f */
[----:B------:R-:W-:Y:S02]  /*1c70*/  IMAD.MOV.U32 R12, RZ, RZ, R60 ;  /* 0x000000ffff0c7224 */ /* 0x000fe400078e003c */
[C---:B------:R-:W-:Y:S02]  /*1c80*/  IMAD R65, R73.reuse, R69, R8 ;  /* 0x0000004549417224 */ /* 0x040fe400078e0208 */
[----:B------:R-:W-:-:S04]  /*1c90*/  IMAD.WIDE.U32 R6, R73, R68, R12 ;  /* 0x0000004449067225 */ /* 0x000fc800078e000c */
[----:B------:R-:W-:Y:S01]  /*1ca0*/  IMAD.IADD R5, R7, 0x1, R65 ;  /* 0x0000000107057824 */ /* 0x000fe200078e0241 */
[----:B--2---:R-:W-:-:S04]  /*1cb0*/  LEA R14, P0, R6, R70, 0x1 ;  /* 0x00000046060e7211 */ /* 0x004fc800078008ff */
[----:B------:R-:W-:-:S05]  /*1cc0*/  LEA.HI.X R15, R6, R71, R5, 0x1, P0 ;  /* 0x00000047060f7211 */ /* 0x000fca00000f0c05 */
[----:B------:R0:W2:Y:S01]  /*1cd0*/  @P1 LDG.E.LTC128B.U16 R5, desc[UR36][R14.64] ;  /* 0x000000240e051981 */ /* 0x0000a2000c1e1520 */
[----:B------:R-:W-:Y:S01]  /*1ce0*/  LEA R8, P0, R58, UR4, 0x1 ;  /* 0x000000043a087c11 */ /* 0x000fe2000f8008ff */
[----:B------:R-:W-:Y:S01]  /*1cf0*/  IMAD.WIDE.U32 R6, R73, R68, R10 ;  /* 0x0000004449067225 */ /* 0x000fe200078e000a */
[----:B------:R-:W-:Y:S03]  /*1d00*/  BSSY B1, `(.L_x_30) ;  /* 0x0000012000017945 */ /* 0x000fe60003800000 */
[----:B------:R-:W-:Y:S02]  /*1d10*/  IMAD.IADD R7, R65, 0x1, R7 ;  /* 0x0000000141077824 */ /* 0x000fe400078e0207 */
[----:B------:R-:W-:Y:S01]  /*1d20*/  IMAD.WIDE.U32 R20, R57, R64, R6 ;  /* 0x0000004039147225 */ /* 0x000fe200078e0006 */
[----:B0-----:R-:W-:-:S03]  /*1d30*/  SHF.L.U64.HI R15, R68, 0x3, R69 ;  /* 0x00000003440f7819 */ /* 0x001fc60000010245 */
[----:B------:R-:W-:Y:S01]  /*1d40*/  IMAD.IADD R7, R63, 0x1, R21 ;  /* 0x000000013f077824 */ /* 0x000fe200078e0215 */
[----:B------:R-:W-:Y:S01]  /*1d50*/  LEA R6, P4, R20, R70, 0x1 ;  /* 0x0000004614067211 */ /* 0x000fe200078808ff */
[----:B------:R-:W-:-:S03]  /*1d60*/  IMAD.SHL.U32 R14, R68, 0x8, RZ ;  /* 0x00000008440e7824 */ /* 0x000fc600078e00ff */
[----:B------:R-:W-:Y:S01]  /*1d70*/  LEA.HI.X R7, R20, R71, R7, 0x1, P4 ;  /* 0x0000004714077211 */ /* 0x000fe200020f0c07 */
[----:B--2---:R-:W-:-:S05]  /*1d80*/  HADD2.F32 R9, -RZ, R5.H0_H0 ;  /* 0x20000005ff097230 */ /* 0x004fca0000004100 */
[----:B------:R-:W-:-:S04]  /*1d90*/  FMUL R9, R9, R56 ;  /* 0x0000003809097220 */ /* 0x000fc80000400000 */
[----:B------:R-:W-:Y:S01]  /*1da0*/  FFMA R24, R24, R23, R9 ;  /* 0x0000001718187223 */ /* 0x000fe20000000009 */
[----:B------:R-:W-:Y:S02]  /*1db0*/  LEA.HI.X R9, R58, UR5, R75, 0x1, P0 ;  /* 0x000000053a097c11 */ /* 0x000fe400080f0c4b */
[----:B------:R-:W-:Y:S02]  /*1dc0*/  ISETP.GT.AND P0, PT, R4, 0x1, PT ;  /* 0x000000010400780c */ /* 0x000fe40003f04270 */
[----:B------:R-:W-:Y:S02]  /*1dd0*/  F2FP.F16.F32.PACK_AB R24, RZ, R24 ;  /* 0x00000018ff18723e */ /* 0x000fe400000000ff */
[----:B------:R-:W-:-:S03]  /*1de0*/  ISETP.GT.AND P3, PT, R3, RZ, P0 ;  /* 0x000000ff0300720c */ /* 0x000fc60000764270 */
[----:B------:R0:W-:Y:S10]  /*1df0*/  @P1 STG.E.U16 desc[UR36][R8.64], R24 ;  /* 0x0000001808001986 */ /* 0x0001f4000c101524 */
[----:B------:R-:W-:Y:S05]  /*1e00*/  @!P3 BRA `(.L_x_31) ;  /* 0x000000000004b947 */ /* 0x000fea0003800000 */
[----:B------:R1:W5:Y:S02]  /*1e10*/  LDG.E.LTC128B.U16 R5, desc[UR36][R6.64+0x2] ;  /* 0x0000022406057981 */ /* 0x000364000c1e1520 */
.L_x_31:
[----:B------:R-:W-:Y:S05]  /*1e20*/  BSYNC B1 ;  /* 0x0000000000017941 */ /* 0x000fea0003800000 */
.L_x_30:
[----:B-----5:R-:W-:Y:S01]  /*1e30*/  HADD2.F32 R59, -RZ, R5.H0_H0 ;  /* 0x20000005ff3b7230 */ /* 0x020fe20000004100 */
[----:B------:R-:W-:Y:S01]  /*1e40*/  ISETP.GT.AND P2, PT, R3, 0x8, P2 ;  /* 0x000000080300780c */ /* 0x000fe20001744270 */
[----:B------:R-:W-:Y:S01]  /*1e50*/  IMAD.WIDE.U32 R20, R73, R68, R14 ;  /* 0x0000004449147225 */ /* 0x000fe200078e000e */
[----:B0-----:R-:W-:-:S03]  /*1e60*/  PRMT R24, R5, 0x7610, R24 ;  /* 0x0000761005187816 */ /* 0x001fc60000000018 */
[----:B------:R-:W-:Y:S01]  /*1e70*/  FMUL R12, R59, R56 ;  /* 0x000000383b0c7220 */ /* 0x000fe20000400000 */
[----:B------:R-:W-:Y:S01]  /*1e80*/  IMAD.IADD R65, R65, 0x1, R21 ;  /* 0x0000000141417824 */ /* 0x000fe200078e0215 */
[----:B------:R-:W-:Y:S02]  /*1e90*/  IADD3 R60, P1, R60, R20, RZ ;  /* 0x000000143c3c7210 */ /* 0x000fe40007f3e0ff */
[----:B------:R-:W-:-:S03]  /*1ea0*/  FFMA R12, R25, R23, R12 ;  /* 0x00000017190c7223 */ /* 0x000fc6000000000c */
[----:B------:R-:W-:Y:S01]  /*1eb0*/  IMAD.X R13, R65, 0x1, R13, P1 ;  /* 0x00000001410d7824 */ /* 0x000fe200008e060d */
[C---:B------:R-:W-:Y:S02]  /*1ec0*/  LEA R14, P1, R60.reuse, R70, 0x1 ;  /* 0x000000463c0e7211 */ /* 0x040fe400078208ff */
[----:B------:R-:W-:Y:S02]  /*1ed0*/  F2FP.F16.F32.PACK_AB R12, RZ, R12 ;  /* 0x0000000cff0c723e */ /* 0x000fe400000000ff */
[----:B------:R-:W-:Y:S02]  /*1ee0*/  LEA.HI.X R15, R60, R71, R13, 0x1, P1 ;  /* 0x000000473c0f7211 */ /* 0x000fe400008f0c0d */
[----:B------:R-:W-:-:S05]  /*1ef0*/  PRMT R21, R12, 0x7610, R21 ;  /* 0x000076100c157816 */ /* 0x000fca0000000015 */
[----:B------:R0:W-:Y:S04]  /*1f00*/  @P3 STG.E.U16 desc[UR36][R8.64+0x2], R21 ;  /* 0x0000021508003986 */ /* 0x0001e8000c101524 */
[----:B------:R-:W2:Y:S01]  /*1f10*/  @P2 LDG.E.LTC128B.U16 R24, desc[UR36][R14.64] ;  /* 0x000000240e182981 */ /* 0x000ea2000c1e1520 */
[----:B------:R-:W-:Y:S01]  /*1f20*/  IADD3 R20, P1, R10, R20, RZ ;  /* 0x000000140a147210 */ /* 0x000fe20007f3e0ff */
[----:B------:R-:W-:Y:S01]  /*1f30*/  BSSY B1, `(.L_x_32) ;  /* 0x0000011000017945 */ /* 0x000fe20003800000 */
[C---:B------:R-:W-:Y:S02]  /*1f40*/  SHF.L.U64.HI R13, R66.reuse, 0x4, R67 ;  /* 0x00000004420d7819 */ /* 0x040fe40000010243 */
[----:B------:R-:W-:Y:S01]  /*1f50*/  ISETP.GT.AND P0, PT, R3, 0x8, P0 ;  /* 0x000000080300780c */ /* 0x000fe20000704270 */
[----:B0-----:R-:W-:Y:S01]  /*1f60*/  IMAD.X R21, R11, 0x1, R65, P1 ;  /* 0x000000010b157824 */ /* 0x001fe200008e0641 */
[----:B------:R-:W-:Y:S01]  /*1f70*/  LEA R12, P1, R66, R8, 0x4 ;  /* 0x00000008420c7211 */ /* 0x000fe200078220ff */
[----:B------:R-:W-:-:S04]  /*1f80*/  IMAD.WIDE.U32 R20, R57, R64, R20 ;  /* 0x0000004039147225 */ /* 0x000fc800078e0014 */
[----:B------:R-:W-:Y:S01]  /*1f90*/  IMAD.X R13, R13, 0x1, R9, P1 ;  /* 0x000000010d0d7824 */ /* 0x000fe200008e0609 */
[----:B------:R-:W-:Y:S01]  /*1fa0*/  LEA R10, P3, R20, R70, 0x1 ;  /* 0x00000046140a7211 */ /* 0x000fe200078608ff */
[----:B------:R-:W-:-:S05]  /*1fb0*/  IMAD.IADD R11, R63, 0x1, R21 ;  /* 0x000000013f0b7824 */ /* 0x000fca00078e0215 */
[----:B------:R-:W-:Y:S01]  /*1fc0*/  LEA.HI.X R11, R20, R71, R11, 0x1, P3 ;  /* 0x00000047140b7211 */ /* 0x000fe200018f0c0b */
[----:B--2---:R-:W-:-:S05]  /*1fd0*/  HADD2.F32 R5, -RZ, R24.H0_H0 ;  /* 0x20000018ff057230 */ /* 0x004fca0000004100 */
[----:B------:R-:W-:-:S04]  /*1fe0*/  FMUL R5, R5, R56 ;  /* 0x0000003805057220 */ /* 0x000fc80000400000 */
[----:B------:R-:W-:-:S05]  /*1ff0*/  FFMA R5, R26, R23, R5 ;  /* 0x000000171a057223 */ /* 0x000fca0000000005 */
[----:B------:R-:W-:-:S05]  /*2000*/  F2FP.F16.F32.PACK_AB R5, RZ, R5 ;  /* 0x00000005ff05723e */ /* 0x000fca00000000ff */
[----:B------:R0:W-:Y:S01]  /*2010*/  @P2 STG.E.U16 desc[UR36][R12.64], R5 ;  /* 0x000000050c002986 */ /* 0x0001e2000c101524 */
[----:B------:R-:W-:Y:S05]  /*2020*/  @!P0 BRA `(.L_x_33) ;  /* 0x0000000000048947 */ /* 0x000fea0003800000 */
[----:B------:R2:W5:Y:S02]  /*2030*/  LDG.E.LTC128B.U16 R24, desc[UR36][R10.64+0x2] ;  /* 0x000002240a187981 */ /* 0x000564000c1e1520 */
.L_x_33:
[----:B------:R-:W-:Y:S05]  /*2040*/  BSYNC B1 ;  /* 0x0000000000017941 */ /* 0x000fea0003800000 */
.L_x_32:
[----:B0----5:R-:W-:Y:S01]  /*2050*/  HADD2.F32 R5, -RZ, R24.H0_H0 ;  /* 0x20000018ff057230 */ /* 0x021fe20000004100 */
[----:B------:R-:W-:Y:S01]  /*2060*/  ISETP.GT.AND P1, PT, R4, 0x8, PT ;  /* 0x000000080400780c */ /* 0x000fe20003f24270 */
[----:B------:R-:W-:Y:S03]  /*2070*/  BSSY B1, `(.L_x_34) ;  /* 0x0000008000017945 */ /* 0x000fe60003800000 */
[----:B------:R-:W-:Y:S01]  /*2080*/  FMUL R14, R5, R56 ;  /* 0x00000038050e7220 */ /* 0x000fe20000400000 */
[----:B------:R-:W-:-:S03]  /*2090*/  ISETP.GT.AND P2, PT, R3, RZ, P1 ;  /* 0x000000ff0300720c */ /* 0x000fc60000f44270 */
[----:B------:R-:W-:-:S05]  /*20a0*/  FFMA R14, R27, R23, R14 ;  /* 0x000000171b0e7223 */ /* 0x000fca000000000e */
[----:B------:R-:W-:-:S05]  /*20b0*/  F2FP.F16.F32.PACK_AB R14, RZ, R14 ;  /* 0x0000000eff0e723e */ /* 0x000fca00000000ff */
[----:B------:R0:W-:Y:S01]  /*20c0*/  @P0 STG.E.U16 desc[UR36][R12.64+0x2], R14 ;  /* 0x0000020e0c000986 */ /* 0x0001e2000c101524 */
[----:B------:R-:W-:Y:S05]  /*20d0*/  @!P2 BRA `(.L_x_35) ;  /* 0x000000000004a947 */ /* 0x000fea0003800000 */
[----:B------:R3:W5:Y:S02]  /*20e0*/  LDG.E.LTC128B.U16 R24, desc[UR36][R6.64+0x10] ;  /* 0x0000102406187981 */ /* 0x000764000c1e1520 */
.L_x_35:
[----:B------:R-:W-:Y:S05]  /*20f0*/  BSYNC B1 ;  /* 0x0000000000017941 */ /* 0x000fea0003800000 */
.L_x_34:
[----:B-----5:R-:W-:Y:S01]  /*2100*/  HADD2.F32 R5, -RZ, R24.H0_H0 ;  /* 0x20000018ff057230 */ /* 0x020fe20000004100 */
        /* <DEDUP_REMOVED lines=9> */
.L_x_37:
[----:B------:R-:W-:Y:S05]  /*21a0*/  BSYNC B1 ;  /* 0x0000000000017941 */ /* 0x000fea0003800000 */
.L_x_36:
[----:B----45:R-:W-:Y:S01]  /*21b0*/  HADD2.F32 R5, -RZ, R24.H0_H0 ;  /* 0x20000018ff057230 */ /* 0x030fe20000004100 */
[----:B------:R-:W-:Y:S01]  /*21c0*/  ISETP.GT.AND P1, PT, R3, 0x8, P1 ;  /* 0x000000080300780c */ /* 0x000fe20000f24270 */
[----:B------:R-:W-:Y:S03]  /*21d0*/  BSSY B1, `(.L_x_38) ;  /* 0x0000007000017945 */ /* 0x000fe60003800000 */
[----:B0-----:R-:W-:-:S04]  /*21e0*/  FMUL R14, R5, R56 ;  /* 0x00000038050e7220 */ /* 0x001fc80000400000 */
[----:B------:R-:W-:-:S05]  /*21f0*/  FFMA R14, R29, R23, R14 ;  /* 0x000000171d0e7223 */ /* 0x000fca000000000e */
[----:B------:R-:W-:-:S05]  /*2200*/  F2FP.F16.F32.PACK_AB R14, RZ, R14 ;  /* 0x0000000eff0e723e */ /* 0x000fca00000000ff */
[----:B------:R0:W-:Y:S01]  /*2210*/  @P3 STG.E.U16 desc[UR36][R8.64+0x12], R14 ;  /* 0x0000120e08003986 */ /* 0x0001e2000c101524 */
[----:B------:R-:W-:Y:S05]  /*2220*/  @!P1 BRA `(.L_x_39) ;  /* 0x0000000000049947 */ /* 0x000fea0003800000 */
[----:B------:R4:W5:Y:S02]  /*2230*/  LDG.E.LTC128B.U16 R24, desc[UR36][R10.64+0x10] ;  /* 0x000010240a187981 */ /* 0x000964000c1e1520 */
.L_x_39:
[----:B------:R-:W-:Y:S05]  /*2240*/  BSYNC B1 ;  /* 0x0000000000017941 */ /* 0x000fea0003800000 */
.L_x_38:
[----:B-----5:R-:W-:Y:S01]  /*2250*/  HADD2.F32 R5, -RZ, R24.H0_H0 ;  /* 0x20000018ff057230 */ /* 0x020fe20000004100 */
[----:B------:R-:W-:Y:S01]  /*2260*/  ISETP.GT.AND P0, PT, R3, 0x8, P0 ;  /* 0x000000080300780c */ /* 0x000fe20000704270 */
[----:B------:R-:W-:Y:S03]  /*2270*/  BSSY B1, `(.L_x_40) ;  /* 0x0000007000017945 */ /* 0x000fe60003800000 */
[----:B------:R-:W-:-:S04]  /*2280*/  FMUL R5, R5, R56 ;  /* 0x0000003805057220 */ /* 0x000fc80000400000 */
[----:B------:R-:W-:-:S05]  /*2290*/  FFMA R5, R30, R23, R5 ;  /* 0x000000171e057223 */ /* 0x000fca0000000005 */
[----:B------:R-:W-:-:S05]  /*22a0*/  F2FP.F16.F32.PACK_AB R5, RZ, R5 ;  /* 0x00000005ff05723e */ /* 0x000fca00000000ff */
[----:B------:R0:W-:Y:S01]  /*22b0*/  @P1 STG.E.U16 desc[UR36][R12.64+0x10], R5 ;  /* 0x000010050c001986 */ /* 0x0001e2000c101524 */
[----:B------:R-:W-:Y:S05]  /*22c0*/  @!P0 BRA `(.L_x_41) ;  /* 0x0000000000048947 */ /* 0x000fea0003800000 */
[----:B------:R0:W5:Y:S02]  /*22d0*/  LDG.E.LTC128B.U16 R24, desc[UR36][R10.64+0x12] ;  /* 0x000012240a187981 */ /* 0x000164000c1e1520 */
.L_x_41:
[----:B------:R-:W-:Y:S05]  /*22e0*/  BSYNC B1 ;  /* 0x0000000000017941 */ /* 0x000fea0003800000 */
.L_x_40:
        /* <DEDUP_REMOVED lines=10> */
.L_x_43:
[----:B------:R-:W-:Y:S05]  /*2390*/  BSYNC B1 ;  /* 0x0000000000017941 */ /* 0x000fea0003800000 */
.L_x_42:
        /* <DEDUP_REMOVED lines=10> */
.L_x_45:
[----:B------:R-:W-:Y:S05]  /*2440*/  BSYNC B1 ;  /* 0x0000000000017941 */ /* 0x000fea0003800000 */
.L_x_44:
[----:B0----5:R-:W-:Y:S01]  /*2450*/  HADD2.F32 R5, -RZ, R24.H0_H0 ;  /* 0x20000018ff057230 */ /* 0x021fe20000004100 */
        /* <DEDUP_REMOVED lines=8> */
.L_x_47:
[----:B------:R-:W-:Y:S05]  /*24e0*/  BSYNC B1 ;  /* 0x0000000000017941 */ /* 0x000fea0003800000 */
.L_x_46:
        /* <DEDUP_REMOVED lines=9> */
.L_x_49:
[----:B------:R-:W-:Y:S05]  /*2580*/  BSYNC B1 ;  /* 0x0000000000017941 */ /* 0x000fea0003800000 */
.L_x_48:
        /* <DEDUP_REMOVED lines=10> */
.L_x_51:
[----:B------:R-:W-:Y:S05]  /*2630*/  BSYNC B1 ;  /* 0x0000000000017941 */ /* 0x000fea0003800000 */
.L_x_50:
        /* <DEDUP_REMOVED lines=10> */
.L_x_53:
[----:B------:R-:W-:Y:S05]  /*26e0*/  BSYNC B1 ;  /* 0x0000000000017941 */ /* 0x000fea0003800000 */
.L_x_52:
        /* <DEDUP_REMOVED lines=9> */
.L_x_55:
[----:B------:R-:W-:Y:S05]  /*2780*/  BSYNC B1 ;  /* 0x0000000000017941 */ /* 0x000fea0003800000 */
.L_x_54:
        /* <DEDUP_REMOVED lines=9> */
.L_x_57:
[----:B------:R-:W-:Y:S05]  /*2820*/  BSYNC B1 ;  /* 0x0000000000017941 */ /* 0x000fea0003800000 */
.L_x_56:
        /* <DEDUP_REMOVED lines=10> */
.L_x_59:
[----:B------:R-:W-:Y:S05]  /*28d0*/  BSYNC B1 ;  /* 0x0000000000017941 */ /* 0x000fea0003800000 */
.L_x_58:
        /* <DEDUP_REMOVED lines=10> */
.L_x_61:
[----:B------:R-:W-:Y:S05]  /*2980*/  BSYNC B1 ;  /* 0x0000000000017941 */ /* 0x000fea0003800000 */
.L_x_60:
        /* <DEDUP_REMOVED lines=9> */
.L_x_63:
[----:B------:R-:W-:Y:S05]  /*2a20*/  BSYNC B1 ;  /* 0x0000000000017941 */ /* 0x000fea0003800000 */
.L_x_62:
        /* <DEDUP_REMOVED lines=9> */
.L_x_65:
[----:B------:R-:W-:Y:S05]  /*2ac0*/  BSYNC B1 ;  /* 0x0000000000017941 */ /* 0x000fea0003800000 */
.L_x_64:
        /* <DEDUP_REMOVED lines=10> */
.L_x_67:
[----:B------:R-:W-:Y:S05]  /*2b70*/  BSYNC B1 ;  /* 0x0000000000017941 */ /* 0x000fea0003800000 */
.L_x_66:
        /* <DEDUP_REMOVED lines=10> */
.L_x_69:
[----:B------:R-:W-:Y:S05]  /*2c20*/  BSYNC B1 ;  /* 0x0000000000017941 */ /* 0x000fea0003800000 */
.L_x_68:
        /* <DEDUP_REMOVED lines=9> */
.L_x_71:
[----:B------:R-:W-:Y:S05]  /*2cc0*/  BSYNC B1 ;  /* 0x0000000000017941 */ /* 0x000fea0003800000 */
.L_x_70:
        /* <DEDUP_REMOVED lines=9> */
.L_x_73:
[----:B------:R-:W-:Y:S05]  /*2d60*/  BSYNC B1 ;  /* 0x0000000000017941 */ /* 0x000fea0003800000 */
.L_x_72:
        /* <DEDUP_REMOVED lines=10> */
.L_x_75:
[----:B------:R-:W-:Y:S05]  /*2e10*/  BSYNC B1 ;  /* 0x0000000000017941 */ /* 0x000fea0003800000 */
.L_x_74:
        /* <DEDUP_REMOVED lines=10> */
.L_x_77:
[----:B------:R-:W-:Y:S05]  /*2ec0*/  BSYNC B1 ;  /* 0x0000000000017941 */ /* 0x000fea0003800000 */
.L_x_76:
        /* <DEDUP_REMOVED lines=9> */
.L_x_79:
[----:B------:R-:W-:Y:S05]  /*2f60*/  BSYNC B1 ;  /* 0x0000000000017941 */ /* 0x000fea0003800000 */
.L_x_78:
        /* <DEDUP_REMOVED lines=9> */
.L_x_81:
[----:B------:R-:W-:Y:S05]  /*3000*/  BSYNC B1 ;  /* 0x0000000000017941 */ /* 0x000fea0003800000 */
.L_x_80:
        /* <DEDUP_REMOVED lines=10> */
.L_x_83:
[----:B------:R-:W-:Y:S05]  /*30b0*/  BSYNC B1 ;  /* 0x0000000000017941 */ /* 0x000fea0003800000 */
.L_x_82:
[----:B-----5:R-:W-:Y:S01]  /*30c0*/  HADD2.F32 R5, -RZ, R24.H0_H0 ;  /* 0x20000018ff057230 */ /* 0x020fe20000004100 */
[----:B------:R-:W-:Y:S01]  /*30d0*/  ISETP.GT.AND P0, PT, R4, 0x39, PT ;  /* 0x000000390400780c */ /* 0x000fe20003f04270 */
[----:B------:R-:W-:Y:S01]  /*30e0*/  @P2 IMAD.MOV.U32 R4, RZ, RZ, R8 ;  /* 0x000000ffff042224 */ /* 0x000fe200078e0008 */
[----:B------:R-:W-:Y:S02]  /*30f0*/  BSSY B1, `(.L_x_84) ;  /* 0x000000a000017945 */ /* 0x000fe40003800000 */
[----:B------:R-:W-:Y:S01]  /*3100*/  FMUL R5, R5, R56 ;  /* 0x0000003805057220 */ /* 0x000fe20000400000 */
[----:B------:R-:W-:-:S03]  /*3110*/  ISETP.GT.AND P3, PT, R3, RZ, P0 ;  /* 0x000000ff0300720c */ /* 0x000fc60000764270 */
[----:B------:R-:W-:-:S05]  /*3120*/  FFMA R5, R52, R23, R5 ;  /* 0x0000001734057223 */ /* 0x000fca0000000005 */
[----:B------:R-:W-:-:S04]  /*3130*/  F2FP.F16.F32.PACK_AB R5, RZ, R5 ;  /* 0x00000005ff05723e */ /* 0x000fc800000000ff */
[----:B0-----:R-:W-:Y:S01]  /*3140*/  PRMT R14, R5, 0x7610, R14 ;  /* 0x00007610050e7816 */ /* 0x001fe2000000000e */
[----:B------:R-:W-:-:S05]  /*3150*/  @P2 IMAD.MOV.U32 R5, RZ, RZ, R9 ;  /* 0x000000ffff052224 */ /* 0x000fca00078e0009 */
[----:B------:R0:W-:Y:S01]  /*3160*/  @P2 STG.E.U16 desc[UR36][R4.64+0x70], R14 ;  /* 0x0000700e04002986 */ /* 0x0001e2000c101524 */
[----:B------:R-:W-:Y:S05]  /*3170*/  @!P3 BRA `(.L_x_85) ;  /* 0x000000000004b947 */ /* 0x000fea0003800000 */
[----:B------:R0:W5:Y:S02]  /*3180*/  LDG.E.LTC128B.U16 R24, desc[UR36][R6.64+0x72] ;  /* 0x0000722406187981 */ /* 0x000164000c1e1520 */
.L_x_85:
[----:B------:R-:W-:Y:S05]  /*3190*/  BSYNC B1 ;  /* 0x0000000000017941 */ /* 0x000fea0003800000 */
.L_x_84:
        /* <DEDUP_REMOVED lines=9> */
.L_x_87:
[----:B------:R-:W-:Y:S05]  /*3230*/  BSYNC B1 ;  /* 0x0000000000017941 */ /* 0x000fea0003800000 */
.L_x_86:
[----:B-----5:R-:W-:Y:S01]  /*3240*/  HADD2.F32 R5, -RZ, R24.H0_H0 ;  /* 0x20000018ff057230 */ /* 0x020fe20000004100 */
[----:B------:R-:W-:Y:S01]  /*3250*/  ISETP.GT.AND P0, PT, R3, 0x8, P0 ;  /* 0x000000080300780c */ /* 0x000fe20000704270 */
[----:B0-----:R-:W-:Y:S01]  /*3260*/  @P1 IMAD.MOV.U32 R4, RZ, RZ, R12 ;  /* 0x000000ffff041224 */ /* 0x001fe200078e000c */
[----:B------:R-:W-:Y:S02]  /*3270*/  BSSY B1, `(.L_x_88) ;  /* 0x0000009000017945 */ /* 0x000fe40003800000 */
[----:B------:R-:W-:-:S04]  /*3280*/  FMUL R5, R5, R56 ;  /* 0x0000003805057220 */ /* 0x000fc80000400000 */
[----:B------:R-:W-:-:S05]  /*3290*/  FFMA R5, R54, R23, R5 ;  /* 0x0000001736057223 */ /* 0x000fca0000000005 */
[----:B------:R-:W-:-:S04]  /*32a0*/  F2FP.F16.F32.PACK_AB R5, RZ, R5 ;  /* 0x00000005ff05723e */ /* 0x000fc800000000ff */
[----:B-1-3--:R-:W-:Y:S01]  /*32b0*/  PRMT R6, R5, 0x7610, R6 ;  /* 0x0000761005067816 */ /* 0x00afe20000000006 */
[----:B------:R-:W-:-:S05]  /*32c0*/  @P1 IMAD.MOV.U32 R5, RZ, RZ, R13 ;  /* 0x000000ffff051224 */ /* 0x000fca00078e000d */
[----:B------:R0:W-:Y:S01]  /*32d0*/  @P1 STG.E.U16 desc[UR36][R4.64+0x70], R6 ;  /* 0x0000700604001986 */ /* 0x0001e2000c101524 */
[----:B------:R-:W-:Y:S05]  /*32e0*/  @!P0 BRA `(.L_x_89) ;  /* 0x0000000000048947 */ /* 0x000fea0003800000 */
[----:B------:R1:W5:Y:S02]  /*32f0*/  LDG.E.LTC128B.U16 R24, desc[UR36][R10.64+0x72] ;  /* 0x000072240a187981 */ /* 0x000364000c1e1520 */
.L_x_89:
[----:B------:R-:W-:Y:S05]  /*3300*/  BSYNC B1 ;  /* 0x0000000000017941 */ /* 0x000fea0003800000 */
.L_x_88:
[----:B------:R-:W-:Y:S05]  /*3310*/  @!P0 BRA `(.L_x_90) ;  /* 0x0000000800a88947 */ /* 0x000fea0003800000 */
[----:B-----5:R-:W-:-:S05]  /*3320*/  HADD2.F32 R3, -RZ, R24.H0_H0 ;  /* 0x20000018ff037230 */ /* 0x020fca0000004100 */
[----:B0-----:R-:W-:-:S04]  /*3330*/  FMUL R4, R3, R56 ;  /* 0x0000003803047220 */ /* 0x001fc80000400000 */
[----:B------:R-:W-:-:S05]  /*3340*/  FFMA R4, R55, R23, R4 ;  /* 0x0000001737047223 */ /* 0x000fca0000000004 */
[----:B------:R-:W-:-:S05]  /*3350*/  F2FP.F16.F32.PACK_AB R4, RZ, R4 ;  /* 0x00000004ff04723e */ /* 0x000fca00000000ff */
[----:B------:R3:W-:Y:S01]  /*3360*/  STG.E.U16 desc[UR36][R12.64+0x72], R4 ;  /* 0x000072040c007986 */ /* 0x0007e2000c101524 */
[----:B------:R-:W-:Y:S05]  /*3370*/  BRA `(.L_x_90) ;  /* 0x0000000800907947 */ /* 0x000fea0003800000 */
.L_x_29:
[----:B------:R-:W-:Y:S01]  /*3380*/  ISETP.GT.AND P0, PT, R4, 0x1, PT ;  /* 0x000000010400780c */ /* 0x000fe20003f04270 */
[----:B------:R-:W-:Y:S01]  /*3390*/  ULDC.64 UR4, c[0x0][0x5c0] ;  /* 0x0001700000047ab9 */ /* 0x000fe20000000a00 */
[-C--:B------:R-:W-:Y:S01]  /*33a0*/  FMUL R24, R24, R23.reuse ;  /* 0x0000001718187220 */ /* 0x080fe20000400000 */
[-C--:B------:R-:W-:Y:S01]  /*33b0*/  FMUL R25, R25, R23.reuse ;  /* 0x0000001719197220 */ /* 0x080fe20000400000 */
[----:B------:R-:W-:Y:S01]  /*33c0*/  ISETP.GT.AND P3, PT, R3, RZ, P0 ;  /* 0x000000ff0300720c */ /* 0x000fe20000764270 */
[-C--:B------:R-:W-:Y:S01]  /*33d0*/  FMUL R26, R26, R23.reuse ;  /* 0x000000171a1a7220 */ /* 0x080fe20000400000 */
[----:B------:R-:W-:Y:S01]  /*33e0*/  LEA R6, P4, R58, UR4, 0x1 ;  /* 0x000000043a067c11 */ /* 0x000fe2000f8808ff */
[-C--:B------:R-:W-:Y:S01]  /*33f0*/  FMUL R27, R27, R23.reuse ;  /* 0x000000171b1b7220 */ /* 0x080fe20000400000 */
[----:B------:R-:W-:Y:S01]  /*3400*/  F2FP.F16.F32.PACK_AB R24, RZ, R24 ;  /* 0x00000018ff18723e */ /* 0x000fe200000000ff */
[-C--:B------:R-:W-:Y:S01]  /*3410*/  FMUL R28, R28, R23.reuse ;  /* 0x000000171c1c7220 */ /* 0x080fe20000400000 */
[----:B------:R-:W-:Y:S01]  /*3420*/  LEA.HI.X R7, R58, UR5, R75, 0x1, P4 ;  /* 0x000000053a077c11 */ /* 0x000fe2000a0f0c4b */
[----:B------:R-:W-:Y:S01]  /*3430*/  FMUL R29, R29, R23 ;  /* 0x000000171d1d7220 */ /* 0x000fe20000400000 */
[----:B------:R-:W-:Y:S01]  /*3440*/  F2FP.F16.F32.PACK_AB R25, RZ, R25 ;  /* 0x00000019ff19723e */ /* 0x000fe200000000ff */
[-C--:B------:R-:W-:Y:S01]  /*3450*/  FMUL R30, R30, R23.reuse ;  /* 0x000000171e1e7220 */ /* 0x080fe20000400000 */
[----:B------:R-:W-:Y:S01]  /*3460*/  SHF.L.U64.HI R67, R66, 0x4, R67 ;  /* 0x0000000442437819 */ /* 0x000fe20000010243 */
[----:B------:R-:W-:Y:S01]  /*3470*/  @P1 STG.E.U16 desc[UR36][R6.64], R24 ;  /* 0x0000001806001986 */ /* 0x000fe2000c101524 */
[----:B------:R-:W-:Y:S01]  /*3480*/  ISETP.GT.AND P1, PT, R4, 0x8, PT ;  /* 0x000000080400780c */ /* 0x000fe20003f24270 */
[-C--:B------:R-:W-:Y:S01]  /*3490*/  FMUL R31, R31, R23.reuse ;  /* 0x000000171f1f7220 */ /* 0x080fe20000400000 */
[C---:B------:R-:W-:Y:S01]  /*34a0*/  ISETP.GT.AND P4, PT, R3.reuse, 0x8, P0 ;  /* 0x000000080300780c */ /* 0x040fe20000784270 */
[----:B------:R-:W-:Y:S01]  /*34b0*/  @P3 STG.E.U16 desc[UR36][R6.64+0x2], R25 ;  /* 0x0000021906003986 */ /* 0x000fe2000c101524 */
[----:B------:R-:W-:Y:S01]  /*34c0*/  LEA R8, P3, R66, R6, 0x4 ;  /* 0x0000000642087211 */ /* 0x000fe200078620ff */
[-C--:B------:R-:W-:Y:S01]  /*34d0*/  FMUL R32, R32, R23.reuse ;  /* 0x0000001720207220 */ /* 0x080fe20000400000 */
[----:B------:R-:W-:Y:S01]  /*34e0*/  ISETP.GT.AND P2, PT, R3, 0x8, P2 ;  /* 0x000000080300780c */ /* 0x000fe20001744270 */
[-C--:B------:R-:W-:Y:S01]  /*34f0*/  FMUL R33, R33, R23.reuse ;  /* 0x0000001721217220 */ /* 0x080fe20000400000 */
[----:B------:R-:W-:Y:S01]  /*3500*/  ISETP.GT.AND P0, PT, R4, 0x9, PT ;  /* 0x000000090400780c */ /* 0x000fe20003f04270 */
[----:B------:R-:W-:Y:S01]  /*3510*/  IMAD.X R9, R67, 0x1, R7, P3 ;  /* 0x0000000143097824 */ /* 0x000fe200018e0607 */
[C---:B------:R-:W-:Y:S01]  /*3520*/  ISETP.GT.AND P5, PT, R3.reuse, RZ, P1 ;  /* 0x000000ff0300720c */ /* 0x040fe20000fa4270 */
[-C--:B------:R-:W-:Y:S01]  /*3530*/  FMUL R34, R34, R23.reuse ;  /* 0x0000001722227220 */ /* 0x080fe20000400000 */
[----:B------:R-:W-:Y:S01]  /*3540*/  ISETP.GT.AND P3, PT, R3, RZ, P0 ;  /* 0x000000ff0300720c */ /* 0x000fe20000764270 */
[-C--:B------:R-:W-:Y:S01]  /*3550*/  FMUL R35, R35, R23.reuse ;  /* 0x0000001723237220 */ /* 0x080fe20000400000 */
[----:B------:R-:W-:Y:S01]  /*3560*/  F2FP.F16.F32.PACK_AB R26, RZ, R26 ;  /* 0x0000001aff1a723e */ /* 0x000fe200000000ff */
[----:B------:R-:W-:Y:S01]  /*3570*/  FMUL R36, R36, R23 ;  /* 0x0000001724247220 */ /* 0x000fe20000400000 */
[----:B------:R-:W-:Y:S01]  /*3580*/  F2FP.F16.F32.PACK_AB R27, RZ, R27 ;  /* 0x0000001bff1b723e */ /* 0x000fe200000000ff */
[----:B------:R-:W-:Y:S01]  /*3590*/  FMUL R37, R37, R23 ;  /* 0x0000001725257220 */ /* 0x000fe20000400000 */
[----:B------:R-:W-:Y:S01]  /*35a0*/  F2FP.F16.F32.PACK_AB R28, RZ, R28 ;  /* 0x0000001cff1c723e */ /* 0x000fe200000000ff */
[----:B------:R-:W-:Y:S01]  /*35b0*/  @P2 STG.E.U16 desc[UR36][R8.64], R26 ;  /* 0x0000001a08002986 */ /* 0x000fe2000c101524 */
[----:B------:R-:W-:Y:S01]  /*35c0*/  F2FP.F16.F32.PACK_AB R29, RZ, R29 ;  /* 0x0000001dff1d723e */ /* 0x000fe200000000ff */
[-C--:B------:R-:W-:Y:S01]  /*35d0*/  FMUL R38, R38, R23.reuse ;  /* 0x0000001726267220 */ /* 0x080fe20000400000 */
[----:B------:R-:W-:Y:S01]  /*35e0*/  ISETP.GT.AND P2, PT, R3, 0x8, P1 ;  /* 0x000000080300780c */ /* 0x000fe20000f44270 */
[----:B------:R-:W-:Y:S01]  /*35f0*/  @P4 STG.E.U16 desc[UR36][R8.64+0x2], R27 ;  /* 0x0000021b08004986 */ /* 0x000fe2000c101524 */
[----:B------:R-:W-:Y:S01]  /*3600*/  ISETP.GT.AND P1, PT, R4, 0x10, PT ;  /* 0x000000100400780c */ /* 0x000fe20003f24270 */
[-C--:B------:R-:W-:Y:S01]  /*3610*/  FMUL R39, R39, R23.reuse ;  /* 0x0000001727277220 */ /* 0x080fe20000400000 */
[----:B------:R-:W-:Y:S01]  /*3620*/  F2FP.F16.F32.PACK_AB R30, RZ, R30 ;  /* 0x0000001eff1e723e */ /* 0x000fe200000000ff */
[----:B------:R-:W-:Y:S01]  /*3630*/  @P5 STG.E.U16 desc[UR36][R6.64+0x10], R28 ;  /* 0x0000101c06005986 */ /* 0x000fe2000c101524 */
[C---:B------:R-:W-:Y:S01]  /*3640*/  ISETP.GT.AND P4, PT, R3.reuse, RZ, P1 ;  /* 0x000000ff0300720c */ /* 0x040fe20000f84270 */
[----:B------:R-:W-:Y:S01]  /*3650*/  FMUL R40, R40, R23 ;  /* 0x0000001728287220 */ /* 0x000fe20000400000 */
[----:B------:R-:W-:Y:S01]  /*3660*/  F2FP.F16.F32.PACK_AB R31, RZ, R31 ;  /* 0x0000001fff1f723e */ /* 0x000fe200000000ff */
[----:B------:R-:W-:Y:S01]  /*3670*/  @P3 STG.E.U16 desc[UR36][R6.64+0x12], R29 ;  /* 0x0000121d06003986 */ /* 0x000fe2000c101524 */
[----:B------:R-:W-:Y:S01]  /*3680*/  ISETP.GT.AND P3, PT, R3, 0x8, P0 ;  /* 0x000000080300780c */ /* 0x000fe20000764270 */
[-C--:B------:R-:W-:Y:S01]  /*3690*/  FMUL R41, R41, R23.reuse ;  /* 0x0000001729297220 */ /* 0x080fe20000400000 */
[----:B------:R-:W-:Y:S01]  /*36a0*/  ISETP.GT.AND P0, PT, R4, 0x11, PT ;  /* 0x000000110400780c */ /* 0x000fe20003f04270 */
[----:B------:R-:W-:Y:S01]  /*36b0*/  @P2 STG.E.U16 desc[UR36][R8.64+0x10], R30 ;  /* 0x0000101e08002986 */ /* 0x000fe2000c101524 */
[----:B------:R-:W-:Y:S01]  /*36c0*/  F2FP.F16.F32.PACK_AB R32, RZ, R32 ;  /* 0x00000020ff20723e */ /* 0x000fe200000000ff */
[-C--:B------:R-:W-:Y:S01]  /*36d0*/  FMUL R42, R42, R23.reuse ;  /* 0x000000172a2a7220 */ /* 0x080fe20000400000 */
[----:B------:R-:W-:Y:S01]  /*36e0*/  ISETP.GT.AND P5, PT, R3, RZ, P0 ;  /* 0x000000ff0300720c */ /* 0x000fe200007a4270 */
[-C--:B------:R-:W-:Y:S01]  /*36f0*/  FMUL R43, R43, R23.reuse ;  /* 0x000000172b2b7220 */ /* 0x080fe20000400000 */
[----:B------:R-:W-:Y:S01]  /*3700*/  ISETP.GT.AND P2, PT, R3, 0x8, P1 ;  /* 0x000000080300780c */ /* 0x000fe20000f44270 */
[-C--:B------:R-:W-:Y:S01]  /*3710*/  FMUL R44, R44, R23.reuse ;  /* 0x000000172c2c7220 */ /* 0x080fe20000400000 */
[----:B------:R-:W-:Y:S01]  /*3720*/  ISETP.GT.AND P1, PT, R4, 0x18, PT ;  /* 0x000000180400780c */ /* 0x000fe20003f24270 */
[----:B------:R-:W-:Y:S01]  /*3730*/  FMUL R45, R45, R23 ;  /* 0x000000172d2d7220 */ /* 0x000fe20000400000 */
[----:B------:R-:W-:Y:S01]  /*3740*/  F2FP.F16.F32.PACK_AB R33, RZ, R33 ;  /* 0x00000021ff21723e */ /* 0x000fe200000000ff */
[----:B------:R-:W-:Y:S01]  /*3750*/  @P3 STG.E.U16 desc[UR36][R8.64+0x12], R31 ;  /* 0x0000121f08003986 */ /* 0x000fe2000c101524 */
[C---:B------:R-:W-:Y:S01]  /*3760*/  ISETP.GT.AND P3, PT, R3.reuse, 0x8, P0 ;  /* 0x000000080300780c */ /* 0x040fe20000764270 */
[-C--:B------:R-:W-:Y:S01]  /*3770*/  FMUL R46, R46, R23.reuse ;  /* 0x000000172e2e7220 */ /* 0x080fe20000400000 */
[----:B------:R-:W-:Y:S01]  /*3780*/  ISETP.GT.AND P0, PT, R4, 0x19, PT ;  /* 0x000000190400780c */ /* 0x000fe20003f04270 */
[----:B------:R-:W-:Y:S01]  /*3790*/  @P4 STG.E.U16 desc[UR36][R6.64+0x20], R32 ;  /* 0x0000202006004986 */ /* 0x000fe2000c101524 */
[----:B------:R-:W-:Y:S01]  /*37a0*/  ISETP.GT.AND P4, PT, R3, RZ, P1 ;  /* 0x000000ff0300720c */ /* 0x000fe20000f84270 */
[-C--:B------:R-:W-:Y:S01]  /*37b0*/  FMUL R47, R47, R23.reuse ;  /* 0x000000172f2f7220 */ /* 0x080fe20000400000 */
[----:B------:R-:W-:Y:S01]  /*37c0*/  F2FP.F16.F32.PACK_AB R34, RZ, R34 ;  /* 0x00000022ff22723e */ /* 0x000fe200000000ff */
[----:B------:R-:W-:Y:S01]  /*37d0*/  @P5 STG.E.U16 desc[UR36][R6.64+0x22], R33 ;  /* 0x0000222106005986 */ /* 0x000fe2000c101524 */
[----:B------:R-:W-:Y:S01]  /*37e0*/  ISETP.GT.AND P5, PT, R3, RZ, P0 ;  /* 0x000000ff0300720c */ /* 0x000fe200007a4270 */
[----:B------:R-:W-:Y:S01]  /*37f0*/  FMUL R48, R48, R23 ;  /* 0x0000001730307220 */ /* 0x000fe20000400000 */
[----:B------:R-:W-:Y:S01]  /*3800*/  F2FP.F16.F32.PACK_AB R35, RZ, R35 ;  /* 0x00000023ff23723e */ /* 0x000fe200000000ff */
[----:B------:R-:W-:Y:S01]  /*3810*/  @P2 STG.E.U16 desc[UR36][R8.64+0x20], R34 ;  /* 0x0000202208002986 */ /* 0x000fe2000c101524 */
[----:B------:R-:W-:Y:S01]  /*3820*/  F2FP.F16.F32.PACK_AB R36, RZ, R36 ;  /* 0x00000024ff24723e */ /* 0x000fe200000000ff */
[-C--:B------:R-:W-:Y:S01]  /*3830*/  FMUL R49, R49, R23.reuse ;  /* 0x0000001731317220 */ /* 0x080fe20000400000 */
[C---:B------:R-:W-:Y:S01]  /*3840*/  ISETP.GT.AND P2, PT, R3.reuse, 0x8, P1 ;  /* 0x000000080300780c */ /* 0x040fe20000f44270 */
[----:B------:R-:W-:Y:S01]  /*3850*/  @P3 STG.E.U16 desc[UR36][R8.64+0x22], R35 ;  /* 0x0000222308003986 */ /* 0x000fe2000c101524 */
[----:B------:R-:W-:Y:S01]  /*3860*/  ISETP.GT.AND P1, PT, R4, 0x20, PT ;  /* 0x000000200400780c */ /* 0x000fe20003f24270 */
[----:B------:R-:W-:Y:S01]  /*3870*/  FMUL R50, R50, R23 ;  /* 0x0000001732327220 */ /* 0x000fe20000400000 */
[----:B------:R-:W-:Y:S01]  /*3880*/  F2FP.F16.F32.PACK_AB R37, RZ, R37 ;  /* 0x00000025ff25723e */ /* 0x000fe200000000ff */
[----:B------:R-:W-:Y:S01]  /*3890*/  @P4 STG.E.U16 desc[UR36][R6.64+0x30], R36 ;  /* 0x0000302406004986 */ /* 0x000fe2000c101524 */
[----:B------:R-:W-:Y:S01]  /*38a0*/  ISETP.GT.AND P3, PT, R3, 0x8, P0 ;  /* 0x000000080300780c */ /* 0x000fe20000764270 */
[-C--:B------:R-:W-:Y:S01]  /*38b0*/  FMUL R51, R51, R23.reuse ;  /* 0x0000001733337220 */ /* 0x080fe20000400000 */
[----:B------:R-:W-:Y:S01]  /*38c0*/  ISETP.GT.AND P0, PT, R4, 0x21, PT ;  /* 0x000000210400780c */ /* 0x000fe20003f04270 */
[----:B------:R-:W-:Y:S01]  /*38d0*/  @P5 STG.E.U16 desc[UR36][R6.64+0x32], R37 ;  /* 0x0000322506005986 */ /* 0x000fe2000c101524 */
        /* <DEDUP_REMOVED lines=10> */
[----:B------:R-:W-:-:S02]  /*3980*/  F2FP.F16.F32.PACK_AB R41, RZ, R41 ;  /* 0x00000029ff29723e */ /* 0x000fc400000000ff */
[C---:B------:R-:W-:Y:S01]  /*3990*/  ISETP.GT.AND P1, PT, R3.reuse, 0x8, P1 ;  /* 0x000000080300780c */ /* 0x040fe20000f24270 */
[----:B------:R-:W-:Y:S01]  /*39a0*/  @P3 STG.E.U16 desc[UR36][R8.64+0x32], R39 ;  /* 0x0000322708003986 */ /* 0x000fe2000c101524 */
[C---:B------:R-:W-:Y:S02]  /*39b0*/  ISETP.GT.AND P2, PT, R3.reuse, 0x8, P0 ;  /* 0x000000080300780c */ /* 0x040fe40000744270 */
[C---:B------:R-:W-:Y:S01]  /*39c0*/  ISETP.GT.AND P0, PT, R4.reuse, 0x29, PT ;  /* 0x000000290400780c */ /* 0x040fe20003f04270 */
[----:B------:R-:W-:Y:S01]  /*39d0*/  @P4 STG.E.U16 desc[UR36][R6.64+0x40], R40 ;  /* 0x0000402806004986 */ /* 0x000fe2000c101524 */
[----:B------:R-:W-:Y:S02]  /*39e0*/  ISETP.GT.AND P4, PT, R4, 0x28, PT ;  /* 0x000000280400780c */ /* 0x000fe40003f84270 */
[----:B------:R-:W-:Y:S01]  /*39f0*/  F2FP.F16.F32.PACK_AB R42, RZ, R42 ;  /* 0x0000002aff2a723e */ /* 0x000fe200000000ff */
[----:B------:R-:W-:Y:S01]  /*3a00*/  @P5 STG.E.U16 desc[UR36][R6.64+0x42], R41 ;  /* 0x0000422906005986 */ /* 0x000fe2000c101524 */
[----:B------:R-:W-:-:S02]  /*3a10*/  ISETP.GT.AND P5, PT, R3, RZ, P4 ;  /* 0x000000ff0300720c */ /* 0x000fc400027a4270 */
[C---:B------:R-:W-:Y:S01]  /*3a20*/  ISETP.GT.AND P3, PT, R3.reuse, RZ, P0 ;  /* 0x000000ff0300720c */ /* 0x040fe20000764270 */
[----:B------:R-:W-:Y:S01]  /*3a30*/  @P1 STG.E.U16 desc[UR36][R8.64+0x40], R42 ;  /* 0x0000402a08001986 */ /* 0x000fe2000c101524 */
[----:B------:R-:W-:Y:S02]  /*3a40*/  F2FP.F16.F32.PACK_AB R43, RZ, R43 ;  /* 0x0000002bff2b723e */ /* 0x000fe400000000ff */
[----:B------:R-:W-:Y:S02]  /*3a50*/  F2FP.F16.F32.PACK_AB R44, RZ, R44 ;  /* 0x0000002cff2c723e */ /* 0x000fe400000000ff */
[C---:B------:R-:W-:Y:S01]  /*3a60*/  ISETP.GT.AND P4, PT, R3.reuse, 0x8, P4 ;  /* 0x000000080300780c */ /* 0x040fe20002784270 */
[----:B------:R-:W-:Y:S01]  /*3a70*/  @P2 STG.E.U16 desc[UR36][R8.64+0x42], R43 ;  /* 0x0000422b08002986 */ /* 0x000fe2000c101524 */
[----:B------:R-:W-:Y:S02]  /*3a80*/  F2FP.F16.F32.PACK_AB R45, RZ, R45 ;  /* 0x0000002dff2d723e */ /* 0x000fe400000000ff */
[----:B------:R-:W-:Y:S01]  /*3a90*/  ISETP.GT.AND P2, PT, R4, 0x31, PT ;  /* 0x000000310400780c */ /* 0x000fe20003f44270 */
[----:B------:R-:W-:Y:S01]  /*3aa0*/  @P5 STG.E.U16 desc[UR36][R6.64+0x50], R44 ;  /* 0x0000502c06005986 */ /* 0x000fe2000c101524 */
[----:B------:R-:W-:-:S02]  /*3ab0*/  ISETP.GT.AND P5, PT, R3, 0x8, P0 ;  /* 0x000000080300780c */ /* 0x000fc400007a4270 */
[C---:B------:R-:W-:Y:S01]  /*3ac0*/  ISETP.GT.AND P1, PT, R4.reuse, 0x38, PT ;  /* 0x000000380400780c */ /* 0x040fe20003f24270 */
[----:B------:R-:W-:Y:S01]  /*3ad0*/  @P3 STG.E.U16 desc[UR36][R6.64+0x52], R45 ;  /* 0x0000522d06003986 */ /* 0x000fe2000c101524 */
[C---:B------:R-:W-:Y:S02]  /*3ae0*/  ISETP.GT.AND P3, PT, R4.reuse, 0x30, PT ;  /* 0x000000300400780c */ /* 0x040fe40003f64270 */
[----:B------:R-:W-:Y:S01]  /*3af0*/  ISETP.GT.AND P0, PT, R4, 0x39, PT ;  /* 0x000000390400780c */ /* 0x000fe20003f04270 */
[----:B------:R-:W-:Y:S01]  /*3b00*/  @P4 IMAD.MOV.U32 R4, RZ, RZ, R8 ;  /* 0x000000ffff044224 */ /* 0x000fe200078e0008 */
[----:B------:R-:W-:Y:S01]  /*3b10*/  F2FP.F16.F32.PACK_AB R46, RZ, R46 ;  /* 0x0000002eff2e723e */ /* 0x000fe200000000ff */
[----:B------:R-:W-:Y:S01]  /*3b20*/  @P4 IMAD.MOV.U32 R5, RZ, RZ, R9 ;  /* 0x000000ffff054224 */ /* 0x000fe200078e0009 */
[----:B------:R-:W-:Y:S02]  /*3b30*/  F2FP.F16.F32.PACK_AB R47, RZ, R47 ;  /* 0x0000002fff2f723e */ /* 0x000fe400000000ff */
[----:B------:R-:W-:-:S02]  /*3b40*/  F2FP.F16.F32.PACK_AB R48, RZ, R48 ;  /* 0x00000030ff30723e */ /* 0x000fc400000000ff */
[----:B------:R0:W-:Y:S01]  /*3b50*/  @P4 STG.E.U16 desc[UR36][R4.64+0x50], R46 ;  /* 0x0000502e04004986 */ /* 0x0001e2000c101524 */
[C---:B------:R-:W-:Y:S02]  /*3b60*/  ISETP.GT.AND P4, PT, R3.reuse, RZ, P2 ;  /* 0x000000ff0300720c */ /* 0x040fe40001784270 */
[----:B------:R-:W-:Y:S02]  /*3b70*/  F2FP.F16.F32.PACK_AB R49, RZ, R49 ;  /* 0x00000031ff31723e */ /* 0x000fe400000000ff */
[----:B------:R-:W-:Y:S02]  /*3b80*/  ISETP.GT.AND P2, PT, R3, 0x8, P2 ;  /* 0x000000080300780c */ /* 0x000fe40001744270 */
[----:B------:R-:W-:Y:S02]  /*3b90*/  F2FP.F16.F32.PACK_AB R50, RZ, R50 ;  /* 0x00000032ff32723e */ /* 0x000fe400000000ff */
[----:B------:R-:W-:Y:S02]  /*3ba0*/  F2FP.F16.F32.PACK_AB R51, RZ, R51 ;  /* 0x00000033ff33723e */ /* 0x000fe400000000ff */
[----:B------:R-:W-:Y:S01]  /*3bb0*/  F2FP.F16.F32.PACK_AB R52, RZ, R52 ;  /* 0x00000034ff34723e */ /* 0x000fe200000000ff */
[----:B0-----:R-:W-:Y:S01]  /*3bc0*/  @P5 IMAD.MOV.U32 R4, RZ, RZ, R8 ;  /* 0x000000ffff045224 */ /* 0x001fe200078e0008 */
[----:B------:R-:W-:Y:S01]  /*3bd0*/  F2FP.F16.F32.PACK_AB R53, RZ, R53 ;  /* 0x00000035ff35723e */ /* 0x000fe200000000ff */
[----:B------:R-:W-:Y:S01]  /*3be0*/  @P5 IMAD.MOV.U32 R5, RZ, RZ, R9 ;  /* 0x000000ffff055224 */ /* 0x000fe200078e0009 */
[----:B------:R-:W-:-:S02]  /*3bf0*/  F2FP.F16.F32.PACK_AB R54, RZ, R54 ;  /* 0x00000036ff36723e */ /* 0x000fc400000000ff */
[----:B------:R-:W-:Y:S02]  /*3c00*/  F2FP.F16.F32.PACK_AB R55, RZ, R55 ;  /* 0x00000037ff37723e */ /* 0x000fe400000000ff */
[----:B------:R0:W-:Y:S01]  /*3c10*/  @P5 STG.E.U16 desc[UR36][R4.64+0x52], R47 ;  /* 0x0000522f04005986 */ /* 0x0001e2000c101524 */
[C---:B------:R-:W-:Y:S02]  /*3c20*/  ISETP.GT.AND P5, PT, R3.reuse, RZ, P3 ;  /* 0x000000ff0300720c */ /* 0x040fe40001fa4270 */
[----:B------:R-:W-:-:S11]  /*3c30*/  ISETP.GT.AND P3, PT, R3, 0x8, P3 ;  /* 0x000000080300780c */ /* 0x000fd60001f64270 */
[----:B0-----:R-:W-:Y:S02]  /*3c40*/  @P5 IMAD.MOV.U32 R4, RZ, RZ, R6 ;  /* 0x000000ffff045224 */ /* 0x001fe400078e0006 */
[----:B------:R-:W-:-:S05]  /*3c50*/  @P5 IMAD.MOV.U32 R5, RZ, RZ, R7 ;  /* 0x000000ffff055224 */ /* 0x000fca00078e0007 */
[----:B------:R0:W-:Y:S01]  /*3c60*/  @P5 STG.E.U16 desc[UR36][R4.64+0x60], R48 ;  /* 0x0000603004005986 */ /* 0x0001e2000c101524 */
[C---:B------:R-:W-:Y:S02]  /*3c70*/  ISETP.GT.AND P5, PT, R3.reuse, RZ, P0 ;  /* 0x000000ff0300720c */ /* 0x040fe400007a4270 */
[----:B------:R-:W-:Y:S01]  /*3c80*/  ISETP.GT.AND P0, PT, R3, 0x8, P0 ;  /* 0x000000080300780c */ /* 0x000fe20000704270 */
[----:B0-----:R-:W-:Y:S02]  /*3c90*/  @P4 IMAD.MOV.U32 R4, RZ, RZ, R6 ;  /* 0x000000ffff044224 */ /* 0x001fe400078e0006 */
[----:B------:R-:W-:-:S05]  /*3ca0*/  @P4 IMAD.MOV.U32 R5, RZ, RZ, R7 ;  /* 0x000000ffff054224 */ /* 0x000fca00078e0007 */
[----:B------:R0:W-:Y:S01]  /*3cb0*/  @P4 STG.E.U16 desc[UR36][R4.64+0x62], R49 ;  /* 0x0000623104004986 */ /* 0x0001e2000c101524 */
[C---:B------:R-:W-:Y:S02]  /*3cc0*/  ISETP.GT.AND P4, PT, R3.reuse, RZ, P1 ;  /* 0x000000ff0300720c */ /* 0x040fe40000f84270 */
[----:B------:R-:W-:Y:S01]  /*3cd0*/  ISETP.GT.AND P1, PT, R3, 0x8, P1 ;  /* 0x000000080300780c */ /* 0x000fe20000f24270 */
[----:B0-----:R-:W-:Y:S02]  /*3ce0*/  @P3 IMAD.MOV.U32 R4, RZ, RZ, R8 ;  /* 0x000000ffff043224 */ /* 0x001fe400078e0008 */
[----:B------:R-:W-:-:S05]  /*3cf0*/  @P3 IMAD.MOV.U32 R5, RZ, RZ, R9 ;  /* 0x000000ffff053224 */ /* 0x000fca00078e0009 */
[----:B------:R0:W-:Y:S02]  /*3d00*/  @P3 STG.E.U16 desc[UR36][R4.64+0x60], R50 ;  /* 0x0000603204003986 */ /* 0x0001e4000c101524 */
[----:B0-----:R-:W-:Y:S02]  /*3d10*/  @P2 IMAD.MOV.U32 R4, RZ, RZ, R8 ;  /* 0x000000ffff042224 */ /* 0x001fe400078e0008 */
[----:B------:R-:W-:-:S05]  /*3d20*/  @P2 IMAD.MOV.U32 R5, RZ, RZ, R9 ;  /* 0x000000ffff052224 */ /* 0x000fca00078e0009 */
[----:B------:R0:W-:Y:S02]  /*3d30*/  @P2 STG.E.U16 desc[UR36][R4.64+0x62], R51 ;  /* 0x0000623304002986 */ /* 0x0001e4000c101524 */
[----:B0-----:R-:W-:Y:S02]  /*3d40*/  @P4 IMAD.MOV.U32 R4, RZ, RZ, R6 ;  /* 0x000000ffff044224 */ /* 0x001fe400078e0006 */
[----:B------:R-:W-:-:S05]  /*3d50*/  @P4 IMAD.MOV.U32 R5, RZ, RZ, R7 ;  /* 0x000000ffff054224 */ /* 0x000fca00078e0007 */
[----:B------:R0:W-:Y:S04]  /*3d60*/  @P4 STG.E.U16 desc[UR36][R4.64+0x70], R52 ;  /* 0x0000703404004986 */ /* 0x0001e8000c101524 */
[----:B------:R1:W-:Y:S01]  /*3d70*/  @P5 STG.E.U16 desc[UR36][R6.64+0x72], R53 ;  /* 0x0000723506005986 */ /* 0x0003e2000c101524 */
[----:B0-----:R-:W-:Y:S02]  /*3d80*/  @P1 IMAD.MOV.U32 R4, RZ, RZ, R8 ;  /* 0x000000ffff041224 */ /* 0x001fe400078e0008 */
[----:B------:R-:W-:-:S05]  /*3d90*/  @P1 IMAD.MOV.U32 R5, RZ, RZ, R9 ;  /* 0x000000ffff051224 */ /* 0x000fca00078e0009 */
[----:B------:R1:W-:Y:S04]  /*3da0*/  @P1 STG.E.U16 desc[UR36][R4.64+0x70], R54 ;  /* 0x0000703604001986 */ /* 0x0003e8000c101524 */
[----:B------:R1:W-:Y:S02]  /*3db0*/  @P0 STG.E.U16 desc[UR36][R8.64+0x72], R55 ;  /* 0x0000723708000986 */ /* 0x0003e4000c101524 */
.L_x_90:
[----:B------:R-:W-:Y:S05]  /*3dc0*/  BSYNC B0 ;  /* 0x0000000000007941 */ /* 0x000fea0003800000 */
.L_x_28:
[----:B------:R-:W-:Y:S01]  /*3dd0*/  ULDC UR4, c[0x0][0xc] ;  /* 0x0000030000047ab9 */ /* 0x000fe20000000800 */
[----:B------:R-:W-:Y:S01]  /*3de0*/  ULDC UR5, c[0x0][0x10] ;  /* 0x0000040000057ab9 */ /* 0x000fe20000000800 */
[----:B------:R-:W0:Y:S01]  /*3df0*/  LDC R3, c[0x0][0x14] ;  /* 0x00000500ff037b82 */ /* 0x000e220000000800 */
[----:B------:R-:W-:Y:S01]  /*3e00*/  UIMAD.WIDE.U32 UR4, UR4, UR5, URZ ;  /* 0x00000005040472a5 */ /* 0x000fe2000f8e003f */
[----:B------:R-:W-:Y:S02]  /*3e10*/  IMAD.MOV.U32 R59, RZ, RZ, -0x1 ;  /* 0xffffffffff3b7424 */ /* 0x000fe400078e00ff */
[----:B------:R-:W-:-:S03]  /*3e20*/  IMAD.MOV.U32 R57, RZ, RZ, -0x1 ;  /* 0xffffffffff397424 */ /* 0x000fc600078e00ff */
[----:B0-----:R-:W-:-:S04]  /*3e30*/  IMAD.WIDE.U32 R16, R3, UR4, R16 ;  /* 0x0000000403107c25 */ /* 0x001fc8000f8e0010 */
[----:B------:R-:W-:Y:S01]  /*3e40*/  IMAD R3, R3, UR5, RZ ;  /* 0x0000000503037c24 */ /* 0x000fe2000f8e02ff */
[----:B------:R-:W-:Y:S02]  /*3e50*/  ULDC.64 UR4, c[0x0][0x650] ;  /* 0x0001940000047ab9 */ /* 0x000fe40000000a00 */
[----:B------:R-:W-:Y:S01]  /*3e60*/  ISETP.GE.U32.AND P0, PT, R16, UR4, PT ;  /* 0x0000000410007c0c */ /* 0x000fe2000bf06070 */
[--C-:B------:R-:W-:Y:S01]  /*3e70*/  IMAD.IADD R17, R17, 0x1, R3.reuse ;  /* 0x0000000111117824 */ /* 0x100fe200078e0203 */
[----:B------:R-:W-:-:S04]  /*3e80*/  PRMT R3, RZ, 0x7610, R3 ;  /* 0x00007610ff037816 */ /* 0x000fc80000000003 */
[----:B------:R-:W-:-:S13]  /*3e90*/  ISETP.GE.U32.AND.EX P0, PT, R17, UR5, PT, P0 ;  /* 0x0000000511007c0c */ /* 0x000fda000bf06100 */
[----:B------:R-:W-:Y:S05]  /*3ea0*/  @P0 BRA `(.L_x_91) ;  /* 0x0000000400640947 */ /* 0x000fea0003800000 */
[----:B---3--:R-:W0:Y:S01]  /*3eb0*/  S2R R12, SR_CTAID.X ;  /* 0x00000000000c7919 */ /* 0x008e220000002500 */
[----:B-12-4-:R-:W1:Y:S01]  /*3ec0*/  LDC.64 R10, c[0x0][0x628] ;  /* 0x00018a00ff0a7b82 */ /* 0x016e620000000a00 */
[----:B------:R-:W-:Y:S01]  /*3ed0*/  ULDC UR4, c[0x0][0x150] ;  /* 0x0000540000047ab9 */ /* 0x000fe20000000800 */
[----:B------:R-:W-:Y:S01]  /*3ee0*/  IMAD.MOV.U32 R8, RZ, RZ, R16 ;  /* 0x000000ffff087224 */ /* 0x000fe200078e0010 */
[----:B-----5:R-:W2:Y:S01]  /*3ef0*/  S2R R24, SR_CTAID.Y ;  /* 0x0000000000187919 */ /* 0x020ea20000002600 */
[----:B------:R-:W-:-:S04]  /*3f00*/  IMAD.MOV.U32 R9, RZ, RZ, R17 ;  /* 0x000000ffff097224 */ /* 0x000fc800078e0011 */
[----:B------:R-:W3:Y:S08]  /*3f10*/  LDC R21, c[0x0][0x144] ;  /* 0x00005100ff157b82 */ /* 0x000ef00000000800 */
[----:B------:R-:W4:Y:S08]  /*3f20*/  LDC R0, c[0x0][0x630] ;  /* 0x00018c00ff007b82 */ /* 0x000f300000000800 */
[----:B------:R-:W2:Y:S01]  /*3f30*/  LDC.64 R14, c[0x0][0x620] ;  /* 0x00018800ff0e7b82 */ /* 0x000ea20000000a00 */
[----:B-1----:R-:W-:-:S04]  /*3f40*/  ISETP.NE.U32.AND P0, PT, R10, RZ, PT ;  /* 0x000000ff0a00720c */ /* 0x002fc80003f05070 */
[----:B------:R-:W-:Y:S02]  /*3f50*/  ISETP.NE.AND.EX P0, PT, R11, RZ, PT, P0 ;  /* 0x000000ff0b00720c */ /* 0x000fe40003f05300 */
[----:B0-----:R-:W-:-:S05]  /*3f60*/  I2FP.F32.U32 R3, R12 ;  /* 0x0000000c00037245 */ /* 0x001fca0000201000 */
[----:B------:R-:W-:-:S04]  /*3f70*/  FMUL R3, R3, UR4 ;  /* 0x0000000403037c20 */ /* 0x000fc80008400000 */
[----:B------:R0:W1:Y:S02]  /*3f80*/  F2I.U32.TRUNC.NTZ R20, R3 ;  /* 0x0000000300147305 */ /* 0x000064000020f000 */
[----:B---34-:R-:W-:Y:S05]  /*3f90*/  @!P0 BRA `(.L_x_92) ;  /* 0x0000000000288947 */ /* 0x018fea0003800000 */
[----:B0-----:R-:W0:Y:S02]  /*3fa0*/  LDC R3, c[0x0][0x634] ;  /* 0x00018d00ff037b82 */ /* 0x001e240000000800 */
        /* <DEDUP_REMOVED lines=9> */
.L_x_92:
[----:B------:R-:W3:Y:S01]  /*4040*/  LDC.64 R28, c[0x0][0x640] ;  /* 0x00019000ff1c7b82 */ /* 0x000ee20000000a00 */
[-CC-:B------:R-:W-:Y:S01]  /*4050*/  SHF.R.U64 R57, R8, R0.reuse, R9.reuse ;  /* 0x0000000008397219 */ /* 0x180fe20000001209 */
[----:B-1----:R-:W-:Y:S01]  /*4060*/  IMAD.MOV R20, RZ, RZ, -R20 ;  /* 0x000000ffff147224 */ /* 0x002fe200078e0a14 */
[----:B------:R-:W-:Y:S01]  /*4070*/  SHF.R.U32.HI R0, RZ, R0, R9 ;  /* 0x00000000ff007219 */ /* 0x000fe20000011609 */
[----:B------:R-:W-:Y:S01]  /*4080*/  ULDC UR4, c[0x0][0x154] ;  /* 0x0000550000047ab9 */ /* 0x000fe20000000800 */
[----:B0-----:R-:W-:Y:S01]  /*4090*/  IADD3 R3, P0, RZ, -R57, RZ ;  /* 0x80000039ff037210 */ /* 0x001fe20007f1e0ff */
[----:B------:R-:W-:Y:S02]  /*40a0*/  IMAD R21, R21, R20, R12 ;  /* 0x0000001415157224 */ /* 0x000fe400078e020c */
[----:B------:R-:W0:Y:S01]  /*40b0*/  LDC R6, c[0x0][0x618] ;  /* 0x00018600ff067b82 */ /* 0x000e220000000800 */
[----:B------:R-:W-:Y:S02]  /*40c0*/  IMAD.MOV.U32 R7, RZ, RZ, 0x1 ;  /* 0x00000001ff077424 */ /* 0x000fe400078e00ff */
[----:B------:R-:W-:-:S04]  /*40d0*/  IMAD.X R5, RZ, RZ, ~R0, P0 ;  /* 0x000000ffff057224 */ /* 0x000fc800000e0e00 */
[-C--:B--2---:R-:W-:Y:S01]  /*40e0*/  IMAD R0, R5, R14.reuse, RZ ;  /* 0x0000000e05007224 */ /* 0x084fe200078e02ff */
[----:B------:R-:W1:Y:S01]  /*40f0*/  LDC R8, c[0x0][0x608] ;  /* 0x00018200ff087b82 */ /* 0x000e620000000800 */
[----:B------:R-:W-:-:S04]  /*4100*/  IMAD.WIDE.U32 R4, R3, R14, R16 ;  /* 0x0000000e03047225 */ /* 0x000fc800078e0010 */
[----:B------:R-:W-:Y:S01]  /*4110*/  IMAD R3, R3, R15, R0 ;  /* 0x0000000f03037224 */ /* 0x000fe200078e0200 */
[----:B------:R-:W-:Y:S02]  /*4120*/  I2FP.F32.U32 R0, R24 ;  /* 0x0000001800007245 */ /* 0x000fe40000201000 */
[----:B------:R-:W2:Y:S01]  /*4130*/  LDC R26, c[0x0][0x658] ;  /* 0x00019600ff1a7b82 */ /* 0x000ea20000000800 */
[----:B------:R-:W-:Y:S01]  /*4140*/  IMAD.IADD R3, R5, 0x1, R3 ;  /* 0x0000000105037824 */ /* 0x000fe200078e0203 */
[----:B---3--:R-:W-:Y:S01]  /*4150*/  ISETP.NE.U32.AND P0, PT, R28, RZ, PT ;  /* 0x000000ff1c00720c */ /* 0x008fe20003f05070 */
[----:B------:R-:W-:Y:S01]  /*4160*/  FMUL R0, R0, UR4 ;  /* 0x0000000400007c20 */ /* 0x000fe20008400000 */
[----:B------:R-:W-:Y:S02]  /*4170*/  IMAD.MOV.U32 R5, RZ, RZ, -0x1 ;  /* 0xffffffffff057424 */ /* 0x000fe400078e00ff */
[----:B------:R-:W-:Y:S01]  /*4180*/  ISETP.NE.AND.EX P0, PT, R29, RZ, PT, P0 ;  /* 0x000000ff1d00720c */ /* 0x000fe20003f05300 */
[----:B------:R3:W4:Y:S01]  /*4190*/  F2I.U32.TRUNC.NTZ R13, R0 ;  /* 0x00000000000d7305 */ /* 0x000722000020f000 */
[----:B------:R-:W3:Y:S01]  /*41a0*/  LDC R15, c[0x0][0x148] ;  /* 0x00005200ff0f7b82 */ /* 0x000ee20000000800 */
[----:B0-----:R-:W-:-:S02]  /*41b0*/  SHF.R.U64 R12, R4, R6, R3 ;  /* 0x00000006040c7219 */ /* 0x001fc40000001203 */
[----:B------:R-:W-:-:S05]  /*41c0*/  SHF.R.U32.HI R3, RZ, R6, R3 ;  /* 0x00000006ff037219 */ /* 0x000fca0000011603 */
[----:B------:R-:W0:Y:S01]  /*41d0*/  LDC R20, c[0x0][0x600] ;  /* 0x00018000ff147b82 */ /* 0x000e220000000800 */
[-CC-:B-1----:R-:W-:Y:S02]  /*41e0*/  SHF.R.U64 R10, R12, R8.reuse, R3.reuse ;  /* 0x000000080c0a7219 */ /* 0x182fe40000001203 */
[----:B------:R-:W-:-:S05]  /*41f0*/  SHF.R.U32.HI R3, RZ, R8, R3 ;  /* 0x00000008ff037219 */ /* 0x000fca0000011603 */
[----:B------:R-:W1:Y:S01]  /*4200*/  LDC R27, c[0x0][0x648] ;  /* 0x00019200ff1b7b82 */ /* 0x000e620000000800 */
[-C--:B--2---:R-:W-:Y:S02]  /*4210*/  SHF.L.U32 R4, R5, R26.reuse, RZ ;  /* 0x0000001a05047219 */ /* 0x084fe400000006ff */
[-CC-:B------:R-:W-:Y:S02]  /*4220*/  SHF.R.U64 R14, R10, R26.reuse, R3.reuse ;  /* 0x0000001a0a0e7219 */ /* 0x180fe40000001203 */
[----:B------:R-:W-:Y:S02]  /*4230*/  SHF.R.U32.HI R5, RZ, R26, R3 ;  /* 0x0000001aff057219 */ /* 0x000fe40000011603 */
[----:B------:R-:W-:Y:S01]  /*4240*/  LOP3.LUT R25, RZ, R4, RZ, 0x33, !PT ;  /* 0x00000004ff197212 */ /* 0x000fe200078e33ff */
[----:B------:R-:W2:Y:S01]  /*4250*/  LDC R30, c[0x0][0x638] ;  /* 0x00018e00ff1e7b82 */ /* 0x000ea20000000800 */
[----:B------:R-:W-:Y:S01]  /*4260*/  SHF.L.U32 R26, R7, R26, RZ ;  /* 0x0000001a071a7219 */ /* 0x000fe200000006ff */
[----:B------:R-:W-:-:S06]  /*4270*/  IMAD.MOV.U32 R4, RZ, RZ, R14 ;  /* 0x000000ffff047224 */ /* 0x000fcc00078e000e */
[----:B------:R-:W0:Y:S01]  /*4280*/  LDC R31, c[0x0][0x610] ;  /* 0x00018400ff1f7b82 */ /* 0x000e220000000800 */
[----:B----4-:R-:W-:Y:S05]  /*4290*/  @!P0 BRA `(.L_x_93) ;  /* 0x0000000000288947 */ /* 0x010fea0003800000 */
[----:B------:R-:W4:Y:S02]  /*42a0*/  LDC R3, c[0x0][0x64c] ;  /* 0x00019300ff037b82 */ /* 0x000f240000000800 */
[----:B----4-:R-:W-:-:S05]  /*42b0*/  IADD3 R3, P0, R14, R3, RZ ;  /* 0x000000030e037210 */ /* 0x010fca0007f1e0ff */
        /* <DEDUP_REMOVED lines=8> */
.L_x_93:
[----:B------:R-:W-:Y:S01]  /*4340*/  ISETP.NE.AND P0, PT, R2, 0x1, PT ;  /* 0x000000010200780c */ /* 0x000fe20003f05270 */
[----:B0-----:R-:W-:Y:S01]  /*4350*/  VIADD R7, R20, 0xffffffff ;  /* 0xffffffff14077836 */ /* 0x001fe20000000000 */
[----:B-1-3--:R-:W-:Y:S01]  /*4360*/  SHF.R.U64 R0, R4, R27, R5 ;  /* 0x0000001b04007219 */ /* 0x00afe20000001205 */
[----:B------:R-:W-:Y:S01]  /*4370*/  IMAD.MOV R13, RZ, RZ, -R13 ;  /* 0x000000ffff0d7224 */ /* 0x000fe200078e0a0d */
[----:B------:R-:W-:Y:S01]  /*4380*/  LOP3.LUT R5, R10, R25, RZ, 0xc0, !PT ;  /* 0x000000190a057212 */ /* 0x000fe200078ec0ff */
[----:B------:R-:W-:Y:S01]  /*4390*/  IMAD.MOV.U32 R4, RZ, RZ, 0x1 ;  /* 0x00000001ff047424 */ /* 0x000fe200078e00ff */
[----:B------:R-:W-:Y:S01]  /*43a0*/  LOP3.LUT R12, R12, R7, RZ, 0xc0, !PT ;  /* 0x000000070c0c7212 */ /* 0x000fe200078ec0ff */
[----:B------:R-:W-:Y:S02]  /*43b0*/  IMAD.MOV R3, RZ, RZ, -R0 ;  /* 0x000000ffff037224 */ /* 0x000fe400078e0a00 */
[----:B------:R-:W-:Y:S02]  /*43c0*/  IMAD R0, R26, R0, R5 ;  /* 0x000000001a007224 */ /* 0x000fe400078e0205 */
[----:B--2---:R-:W-:-:S02]  /*43d0*/  IMAD R3, R3, R30, R14 ;  /* 0x0000001e03037224 */ /* 0x004fc400078e020e */
[----:B------:R-:W-:Y:S02]  /*43e0*/  @P0 IMAD R21, R15, R13, R24 ;  /* 0x0000000d0f150224 */ /* 0x000fe400078e0218 */
[----:B------:R-:W-:Y:S01]  /*43f0*/  IMAD R5, R3, R20, R12 ;  /* 0x0000001403057224 */ /* 0x000fe200078e020c */
[----:B------:R-:W-:Y:S01]  /*4400*/  PRMT R3, R4, 0x7610, R3 ;  /* 0x0000761004037816 */ /* 0x000fe20000000003 */
[----:B------:R-:W-:-:S05]  /*4410*/  IMAD R0, R0, R31, R21 ;  /* 0x0000001f00007224 */ /* 0x000fca00078e0215 */
[----:B------:R-:W-:Y:S02]  /*4420*/  SEL R59, R5, R0, !P0 ;  /* 0x00000000053b7207 */ /* 0x000fe40004000000 */
[----:B------:R-:W-:-:S07]  /*4430*/  SEL R0, R0, R5, !P0 ;  /* 0x0000000500007207 */ /* 0x000fce0004000000 */
.L_x_91:
[----:B------:R-:W-:Y:S01]  /*4440*/  LOP3.LUT P0, RZ, R3, 0xff, RZ, 0xc0, !PT ;  /* 0x000000ff03ff7812 */ /* 0x000fe2000780c0ff */
[----:B------:R-:W-:-:S12]  /*4450*/  IMAD.MOV.U32 R58, RZ, RZ, R0 ;  /* 0x000000ffff3a7224 */ /* 0x000fd800078e0000 */
[----:B------:R-:W-:Y:S05]  /*4460*/  @P0 BRA `(.L_x_94) ;  /* 0xffffffc800c00947 */ /* 0x000fea000383ffff */
[----:B------:R-:W-:Y:S05]  /*4470*/  EXIT ;  /* 0x000000000000794d */ /* 0x000fea0003800000 */
.L_x_3:
[----:B0-----:R-:W-:Y:S01]  /*4480*/  ULDC.64 UR4, c[0x0][0x650] ;  /* 0x0001940000047ab9 */ /* 0x001fe20000000a00 */
        /* <DEDUP_REMOVED lines=25> */
.L_x_96:
[--C-:B------:R-:W-:Y:S01]  /*4620*/  SHF.R.U64 R12, R10, R14, R11.reuse ;  /* 0x0000000e0a0c7219 */ /* 0x100fe2000000120b */
[----:B------:R-:W0:Y:S01]  /*4630*/  LDC R22, c[0x0][0x618] ;  /* 0x00018600ff167b82 */ /* 0x000e220000000800 */
[----:B------:R-:W-:Y:S01]  /*4640*/  I2FP.F32.U32 R6, R4 ;  /* 0x0000000400067245 */ /* 0x000fe20000201000 */
[----:B------:R-:W-:Y:S01]  /*4650*/  ULDC UR4, c[0x0][0x150] ;  /* 0x0000540000047ab9 */ /* 0x000fe20000000800 */
[----:B------:R-:W-:Y:S02]  /*4660*/  SHF.R.U32.HI R5, RZ, R14, R11 ;  /* 0x0000000eff057219 */ /* 0x000fe4000001160b */
[----:B------:R-:W-:Y:S01]  /*4670*/  IADD3 R9, P0, RZ, -R12, RZ ;  /* 0x8000000cff097210 */ /* 0x000fe20007f1e0ff */
[----:B------:R-:W-:Y:S01]  /*4680*/  FMUL R11, R6, UR4 ;  /* 0x00000004060b7c20 */ /* 0x000fe20008400000 */
[----:B------:R-:W-:Y:S01]  /*4690*/  ULDC UR4, c[0x0][0x154] ;  /* 0x0000550000047ab9 */ /* 0x000fe20000000800 */
[----:B------:R-:W1:Y:S02]  /*46a0*/  LDC.64 R24, c[0x0][0x640] ;  /* 0x00019000ff187b82 */ /* 0x000e640000000a00 */
[----:B------:R-:W-:-:S02]  /*46b0*/  IMAD.X R5, RZ, RZ, ~R5, P0 ;  /* 0x000000ffff057224 */ /* 0x000fc400000e0e05 */
[----:B------:R-:W2:Y:S01]  /*46c0*/  F2I.U32.TRUNC.NTZ R11, R11 ;  /* 0x0000000b000b7305 */ /* 0x000ea2000020f000 */
[----:B------:R-:W-:-:S03]  /*46d0*/  IMAD.WIDE.U32 R6, R9, R20, R16 ;  /* 0x0000001409067225 */ /* 0x000fc600078e0010 */
[----:B------:R-:W3:Y:S01]  /*46e0*/  LDC R13, c[0x0][0x144] ;  /* 0x00005100ff0d7b82 */ /* 0x000ee20000000800 */
[----:B------:R-:W-:-:S04]  /*46f0*/  IMAD R8, R5, R20, RZ ;  /* 0x0000001405087224 */ /* 0x000fc800078e02ff */
[----:B------:R-:W-:Y:S02]  /*4700*/  IMAD R5, R9, R21, R8 ;  /* 0x0000001509057224 */ /* 0x000fe400078e0208 */
[----:B------:R-:W-:Y:S01]  /*4710*/  IMAD.MOV.U32 R8, RZ, RZ, -0x1 ;  /* 0xffffffffff087424 */ /* 0x000fe200078e00ff */
[----:B------:R-:W4:Y:S01]  /*4720*/  LDC R14, c[0x0][0x608] ;  /* 0x00018200ff0e7b82 */ /* 0x000f220000000800 */
[----:B------:R-:W-:Y:S01]  /*4730*/  IMAD.IADD R5, R7, 0x1, R5 ;  /* 0x0000000107057824 */ /* 0x000fe200078e0205 */
[----:B------:R-:W-:-:S04]  /*4740*/  I2FP.F32.U32 R7, R3 ;  /* 0x0000000300077245 */ /* 0x000fc80000201000 */
[-C--:B0-----:R-:W-:Y:S01]  /*4750*/  SHF.R.U64 R10, R6, R22.reuse, R5 ;  /* 0x00000016060a7219 */ /* 0x081fe20000001205 */
[----:B--2---:R-:W-:Y:S01]  /*4760*/  IMAD.MOV R6, RZ, RZ, -R11 ;  /* 0x000000ffff067224 */ /* 0x004fe200078e0a0b */
[----:B------:R-:W0:Y:S01]  /*4770*/  LDC R9, c[0x0][0x658] ;  /* 0x00019600ff097b82 */ /* 0x000e220000000800 */
[----:B-1----:R-:W-:Y:S01]  /*4780*/  ISETP.NE.U32.AND P0, PT, R24, RZ, PT ;  /* 0x000000ff1800720c */ /* 0x002fe20003f05070 */
[----:B------:R-:W-:Y:S01]  /*4790*/  FMUL R7, R7, UR4 ;  /* 0x0000000407077c20 */ /* 0x000fe20008400000 */
[----:B------:R-:W-:Y:S02]  /*47a0*/  SHF.R.U32.HI R5, RZ, R22, R5 ;  /* 0x00000016ff057219 */ /* 0x000fe40000011605 */
[----:B------:R-:W-:-:S03]  /*47b0*/  ISETP.NE.AND.EX P0, PT, R25, RZ, PT, P0 ;  /* 0x000000ff1900720c */ /* 0x000fc60003f05300 */
[----:B------:R-:W1:Y:S01]  /*47c0*/  LDC R20, c[0x0][0x148] ;  /* 0x00005200ff147b82 */ /* 0x000e620000000800 */
[----:B---3--:R-:W-:Y:S02]  /*47d0*/  IMAD R23, R13, R6, R4 ;  /* 0x000000060d177224 */ /* 0x008fe400078e0204 */
[----:B------:R-:W-:-:S05]  /*47e0*/  IMAD.MOV.U32 R6, RZ, RZ, 0x1 ;  /* 0x00000001ff067424 */ /* 0x000fca00078e00ff */
[----:B------:R-:W2:Y:S01]  /*47f0*/  LDC R21, c[0x0][0x600] ;  /* 0x00018000ff157b82 */ /* 0x000ea20000000800 */
[-CC-:B----4-:R-:W-:Y:S02]  /*4800*/  SHF.R.U64 R13, R10, R14.reuse, R5.reuse ;  /* 0x0000000e0a0d7219 */ /* 0x190fe40000001205 */
[----:B------:R-:W-:Y:S02]  /*4810*/  SHF.R.U32.HI R4, RZ, R14, R5 ;  /* 0x0000000eff047219 */ /* 0x000fe40000011605 */
[----:B------:R3:W4:Y:S03]  /*4820*/  F2I.U32.TRUNC.NTZ R14, R7 ;  /* 0x00000007000e7305 */ /* 0x000726000020f000 */
[----:B------:R-:W1:Y:S01]  /*4830*/  LDC R26, c[0x0][0x648] ;  /* 0x00019200ff1a7b82 */ /* 0x000e620000000800 */
[-C--:B0-----:R-:W-:Y:S02]  /*4840*/  SHF.R.U64 R15, R13, R9.reuse, R4 ;  /* 0x000000090d0f7219 */ /* 0x081fe40000001204 */
[----:B------:R-:W-:-:S02]  /*4850*/  SHF.L.U32 R8, R8, R9, RZ ;  /* 0x0000000908087219 */ /* 0x000fc400000006ff */
[-C--:B------:R-:W-:Y:S01]  /*4860*/  SHF.R.U32.HI R5, RZ, R9.reuse, R4 ;  /* 0x00000009ff057219 */ /* 0x080fe20000011604 */
[----:B------:R-:W-:Y:S01]  /*4870*/  IMAD.MOV.U32 R4, RZ, RZ, R15 ;  /* 0x000000ffff047224 */ /* 0x000fe200078e000f */
[----:B------:R-:W-:Y:S01]  /*4880*/  SHF.L.U32 R22, R6, R9, RZ ;  /* 0x0000000906167219 */ /* 0x000fe200000006ff */
[----:B------:R-:W0:Y:S01]  /*4890*/  LDC R27, c[0x0][0x638] ;  /* 0x00018e00ff1b7b82 */ /* 0x000e220000000800 */
[----:B------:R-:W-:-:S07]  /*48a0*/  LOP3.LUT R28, RZ, R8, RZ, 0x33, !PT ;  /* 0x00000008ff1c7212 */ /* 0x000fce00078e33ff */
        /* <DEDUP_REMOVED lines=12> */
.L_x_97:
[----:B------:R-:W-:Y:S01]  /*4970*/  ISETP.NE.AND P0, PT, R2, 0x1, PT ;  /* 0x000000010200780c */ /* 0x000fe20003f05270 */
[----:B--2---:R-:W-:Y:S01]  /*4980*/  VIADD R7, R21, 0xffffffff ;  /* 0xffffffff15077836 */ /* 0x004fe20000000000 */
[----:B-1----:R-:W-:Y:S01]  /*4990*/  SHF.R.U64 R5, R4, R26, R5 ;  /* 0x0000001a04057219 */ /* 0x002fe20000001205 */
[----:B------:R-:W-:Y:S01]  /*49a0*/  IMAD.MOV R14, RZ, RZ, -R14 ;  /* 0x000000ffff0e7224 */ /* 0x000fe200078e0a0e */
[----:B------:R-:W-:Y:S01]  /*49b0*/  LOP3.LUT R4, R13, R28, RZ, 0xc0, !PT ;  /* 0x0000001c0d047212 */ /* 0x000fe200078ec0ff */
[----:B------:R-:W-:Y:S01]  /*49c0*/  IMAD.MOV.U32 R8, RZ, RZ, R12 ;  /* 0x000000ffff087224 */ /* 0x000fe200078e000c */
[----:B------:R-:W-:Y:S01]  /*49d0*/  LOP3.LUT R10, R10, R7, RZ, 0xc0, !PT ;  /* 0x000000070a0a7212 */ /* 0x000fe200078ec0ff */
[----:B------:R-:W-:Y:S02]  /*49e0*/  IMAD.MOV R6, RZ, RZ, -R5 ;  /* 0x000000ffff067224 */ /* 0x000fe400078e0a05 */
[----:B------:R-:W-:-:S04]  /*49f0*/  IMAD R4, R22, R5, R4 ;  /* 0x0000000516047224 */ /* 0x000fc800078e0204 */
[----:B------:R-:W-:Y:S02]  /*4a00*/  @P0 IMAD R23, R20, R14, R3 ;  /* 0x0000000e14170224 */ /* 0x000fe400078e0203 */
[----:B0-----:R-:W-:Y:S02]  /*4a10*/  IMAD R3, R6, R27, R15 ;  /* 0x0000001b06037224 */ /* 0x001fe400078e020f */
[----:B------:R-:W-:Y:S02]  /*4a20*/  IMAD R7, R4, R29, R23 ;  /* 0x0000001d04077224 */ /* 0x000fe400078e0217 */
[----:B------:R-:W-:Y:S02]  /*4a30*/  IMAD R4, R3, R21, R10 ;  /* 0x0000001503047224 */ /* 0x000fe400078e020a */
[----:B------:R-:W-:-:S03]  /*4a40*/  IMAD.MOV.U32 R6, RZ, RZ, 0x1 ;  /* 0x00000001ff067424 */ /* 0x000fc600078e00ff */
[----:B------:R-:W-:Y:S02]  /*4a50*/  SEL R9, R4, R7, !P0 ;  /* 0x0000000704097207 */ /* 0x000fe40004000000 */
[----:B------:R-:W-:-:S07]  /*4a60*/  SEL R7, R7, R4, !P0 ;  /* 0x0000000407077207 */ /* 0x000fce0004000000 */
.L_x_95:
[----:B------:R-:W-:-:S08]  /*4a70*/  NOP ;  /* 0x0000000000007918 */ /* 0x000fd00000000000 */
[----:B------:R-:W0:-:S00]  /*4a80*/  USETMAXREG.DEALLOC.CTAPOOL 0x28 ;  /* 0x00000028000079c8 */ /* 0x000e0000080e0500 */
[----:B0-----:R-:W-:-:S13]  /*4a90*/  ISETP.NE.AND P0, PT, R0, RZ, PT ;  /* 0x000000ff0000720c */ /* 0x001fda0003f05270 */
[----:B------:R-:W-:Y:S05]  /*4aa0*/  @P0 EXIT ;  /* 0x000000000000094d */ /* 0x000fea0003800000 */
[----:B------:R-:W-:Y:S01]  /*4ab0*/  LOP3.LUT P0, RZ, R6, 0xff, RZ, 0xc0, !PT ;  /* 0x000000ff06ff7812 */ /* 0x000fe2000780c0ff */
[----:B------:R-:W-:Y:S02]  /*4ac0*/  IMAD.MOV.U32 R0, RZ, RZ, 0x1 ;  /* 0x00000001ff007424 */ /* 0x000fe400078e00ff */
[----:B------:R-:W-:-:S10]  /*4ad0*/  IMAD.MOV.U32 R12, RZ, RZ, RZ ;  /* 0x000000ffff0c7224 */ /* 0x000fd400078e00ff */
[----:B------:R-:W-:Y:S05]  /*4ae0*/  @!P0 BRA `(.L_x_98) ;  /* 0x0000000c00308947 */ /* 0x000fea0003800000 */
[----:B------:R-:W0:Y:S01]  /*4af0*/  LDC R0, c[0x0][0x28c] ;  /* 0x0000a300ff007b82 */ /* 0x000e220000000800 */
[----:B------:R-:W-:Y:S01]  /*4b00*/  ULDC UR5, c[0x0][0x600] ;  /* 0x0001800000057ab9 */ /* 0x000fe20000000800 */
[----:B------:R-:W-:Y:S01]  /*4b10*/  ULDC UR4, c[0x0][0xc] ;  /* 0x0000030000047ab9 */ /* 0x000fe20000000800 */
[----:B------:R-:W-:Y:S01]  /*4b20*/  UIADD3 UR16, UR5, -0x1, URZ ;  /* 0xffffffff05107890 */ /* 0x000fe2000fffe03f */
[C---:B------:R-:W-:Y:S01]  /*4b30*/  LOP3.LUT P2, RZ, R18.reuse, 0x7f, RZ, 0xc0, !PT ;  /* 0x0000007f12ff7812 */ /* 0x040fe2000784c0ff */
[----:B------:R-:W-:Y:S01]  /*4b40*/  ULDC UR6, c[0x0][0x658] ;  /* 0x0001960000067ab9 */ /* 0x000fe20000000800 */
[----:B------:R-:W-:Y:S01]  /*4b50*/  ULDC UR5, c[0x0][0x10] ;  /* 0x0000040000057ab9 */ /* 0x000fe20000000800 */
[----:B------:R-:W-:Y:S01]  /*4b60*/  UMOV UR7, 0xffffffff ;  /* 0xffffffff00077882 */ /* 0x000fe20000000000 */
[----:B------:R-:W-:Y:S01]  /*4b70*/  UMOV UR8, 0x1 ;  /* 0x0000000100087882 */ /* 0x000fe20000000000 */
[----:B------:R-:W-:Y:S01]  /*4b80*/  UIMAD.WIDE.U32 UR4, UR4, UR5, URZ ;  /* 0x00000005040472a5 */ /* 0x000fe2000f8e003f */
[----:B------:R-:W-:Y:S01]  /*4b90*/  LOP3.LUT P0, RZ, R18, 0x1f, RZ, 0xc0, !PT ;  /* 0x0000001f12ff7812 */ /* 0x000fe2000780c0ff */
[----:B------:R-:W-:Y:S01]  /*4ba0*/  USHF.L.U32 UR7, UR7, UR6, URZ ;  /* 0x0000000607077299 */ /* 0x000fe2000800063f */
[----:B------:R-:W-:Y:S01]  /*4bb0*/  BSSY B0, `(.L_x_98) ;  /* 0x00000bf000007945 */ /* 0x000fe20003800000 */
[----:B------:R-:W-:Y:S01]  /*4bc0*/  USHF.L.U32 UR18, UR8, UR6, URZ ;  /* 0x0000000608127299 */ /* 0x000fe2000800063f */
[----:B------:R-:W-:Y:S01]  /*4bd0*/  IMAD.MOV.U32 R13, RZ, RZ, 0x1 ;  /* 0x00000001ff0d7424 */ /* 0x000fe200078e00ff */
[----:B------:R-:W-:Y:S01]  /*4be0*/  LOP3.LUT R11, R19, 0x2, RZ, 0xfc, !PT ;  /* 0x00000002130b7812 */ /* 0x000fe200078efcff */
[----:B------:R-:W-:Y:S01]  /*4bf0*/  ULDC UR6, c[0x0][0x14] ;  /* 0x0000050000067ab9 */ /* 0x000fe20000000800 */
[----:B------:R-:W-:Y:S01]  /*4c00*/  PLOP3.LUT P0, PT, P0, P2, PT, 0x8a, 0x0 ;  /* 0x000000000000781c */ /* 0x000fe20000705172 */
[----:B------:R-:W-:Y:S01]  /*4c10*/  UIMAD.WIDE.U32 UR20, UR4, UR6, URZ ;  /* 0x00000006041472a5 */ /* 0x000fe2000f8e003f */
[----:B------:R-:W-:Y:S01]  /*4c20*/  IMAD.MOV.U32 R12, RZ, RZ, RZ ;  /* 0x000000ffff0c7224 */ /* 0x000fe200078e00ff */
[----:B------:R-:W-:-:S02]  /*4c30*/  UIMAD UR13, UR5, UR6, URZ ;  /* 0x00000006050d72a4 */ /* 0x000fc4000f8e023f */
[----:B------:R-:W-:Y:S01]  /*4c40*/  ULOP3.LUT UR17, URZ, UR7, URZ, 0x33, !UPT ;  /* 0x000000073f117292 */ /* 0x000fe2000f8e333f */
[----:B0-----:R-:W-:Y:S01]  /*4c50*/  VIADD R0, R0, 0x1f ;  /* 0x0000001f00007836 */ /* 0x001fe20000000000 */
[----:B------:R-:W-:Y:S01]  /*4c60*/  UIADD3 UR13, UR21, UR13, URZ ;  /* 0x0000000d150d7290 */ /* 0x000fe2000fffe03f */
[----:B------:R-:W-:-:S03]  /*4c70*/  ULDC.64 UR22, c[0x0][0x198] ;  /* 0x0000660000167ab9 */ /* 0x000fc60000000a00 */
[----:B------:R-:W-:-:S04]  /*4c80*/  SHF.R.S32.HI R3, RZ, 0x1f, R0 ;  /* 0x0000001fff037819 */ /* 0x000fc80000011400 */
[----:B------:R-:W-:Y:S01]  /*4c90*/  LEA.HI R3, R3, R0, RZ, 0x5 ;  /* 0x0000000003037211 */ /* 0x000fe200078f28ff */
[----:B------:R-:W-:-:S03]  /*4ca0*/  IMAD.MOV.U32 R0, RZ, RZ, 0x1 ;  /* 0x00000001ff007424 */ /* 0x000fc600078e00ff */
[----:B------:R-:W-:-:S05]  /*4cb0*/  SHF.R.S32.HI R3, RZ, 0x5, R3 ;  /* 0x00000005ff037819 */ /* 0x000fca0000011403 */
[----:B------:R-:W-:-:S07]  /*4cc0*/  VIADD R10, R3, 0x1 ;  /* 0x00000001030a7836 */ /* 0x000fce0000000000 */
.L_x_110:
[----:B------:R-:W-:-:S03]  /*4cd0*/  UMOV UR4, 0xffffffff ;  /* 0xffffffff00047882 */ /* 0x000fc60000000000 */
[----:B------:R-:W-:Y:S05]  /*4ce0*/  BRA.DIV UR4, `(.L_x_99) ;  /* 0x0000000e04e47947 */ /* 0x000fea000b800000 */
[----:B------:R-:W-:-:S13]  /*4cf0*/  ELECT P6, URZ, PT ;  /* 0x00000000003f782f */ /* 0x000fda00038c0000 */
.L_x_123:
[----:B------:R-:W0:Y:S01]  /*4d00*/  LDC R4, c[0x0][0x28c] ;  /* 0x0000a300ff047b82 */ /* 0x000e220000000800 */
[----:B------:R-:W-:Y:S01]  /*4d10*/  BSSY B1, `(.L_x_100) ;  /* 0x0000037000017945 */ /* 0x000fe20003800000 */
[----:B0-----:R-:W-:-:S13]  /*4d20*/  ISETP.LT.OR P6, PT, R4, 0x1, !P6 ;  /* 0x000000010400780c */ /* 0x001fda00077c1670 */
[----:B------:R-:W-:Y:S05]  /*4d30*/  @P6 BRA `(.L_x_101) ;  /* 0x0000000000d06947 */ /* 0x000fea0003800000 */
[----:B------:R-:W-:Y:S02]  /*4d40*/  IMAD.SHL.U32 R15, R9, 0x40, RZ ;  /* 0x00000040090f7824 */ /* 0x000fe400078e00ff */
[----:B------:R-:W-:Y:S02]  /*4d50*/  IMAD.SHL.U32 R18, R7, 0x80, RZ ;  /* 0x0000008007127824 */ /* 0x000fe400078e00ff */
[----:B------:R-:W-:Y:S02]  /*4d60*/  IMAD.MOV.U32 R20, RZ, RZ, RZ ;  /* 0x000000ffff147224 */ /* 0x000fe400078e00ff */
[----:B------:R-:W-:Y:S02]  /*4d70*/  IMAD.MOV.U32 R4, RZ, RZ, R10 ;  /* 0x000000ffff047224 */ /* 0x000fe400078e000a */
[----:B------:R-:W-:Y:S02]  /*4d80*/  IMAD.MOV.U32 R5, RZ, RZ, R0 ;  /* 0x000000ffff057224 */ /* 0x000fe400078e0000 */
[----:B------:R-:W-:-:S07]  /*4d90*/  IMAD.MOV.U32 R6, RZ, RZ, R12 ;  /* 0x000000ffff067224 */ /* 0x000fce00078e000c */
.L_x_105:
[----:B------:R-:W0:Y:S01]  /*4da0*/  S2R R14, SR_CgaCtaId ;  /* 0x00000000000e7919 */ /* 0x000e220000008800 */
[----:B------:R-:W-:Y:S01]  /*4db0*/  MOV R7, 0x400 ;  /* 0x0000040000077802 */ /* 0x000fe20000000f00 */
[----:B------:R-:W1:Y:S03]  /*4dc0*/  @!P2 LDC R9, c[0x0][0x500] ;  /* 0x00014000ff09ab82 */ /* 0x000e660000000800 */
[----:B0-----:R-:W-:Y:S02]  /*4dd0*/  LEA R21, R14, R7, 0x18 ;  /* 0x000000070e157211 */ /* 0x001fe400078ec0ff */
[----:B------:R-:W-:-:S03]  /*4de0*/  SHF.L.U32 R7, R5, 0x1f, RZ ;  /* 0x0000001f05077819 */ /* 0x000fc600000006ff */
[----:B------:R-:W-:-:S04]  /*4df0*/  IMAD R14, R6, 0x8, R21 ;  /* 0x00000008060e7824 */ /* 0x000fc800078e0215 */
[----:B------:R-:W0:Y:S02]  /*4e00*/  SYNCS.PHASECHK.TRANS64.TRYWAIT P1, [R14+URZ+0x30], R7 ;  /* 0x000030070e0075a7 */ /* 0x000e24000802017f */
[----:B01----:R-:W-:Y:S05]  /*4e10*/  @!P1 BRA `(.L_x_102) ;  /* 0x0000000c00b89947 */ /* 0x003fea0003800000 */
.L_x_124:
[----:B0-----:R-:W-:Y:S01]  /*4e20*/  PRMT R7, R11, 0x9910, RZ ;  /* 0x000099100b077816 */ /* 0x001fe200000000ff */
[----:B------:R0:W-:Y:S03]  /*4e30*/  @!P2 SYNCS.ARRIVE.TRANS64 RZ, [R14+URZ], R9 ;  /* 0x000000090effa9a7 */ /* 0x0001e6000800003f */
[----:B------:R-:W-:-:S13]  /*4e40*/  ISETP.NE.AND P1, PT, R7, 0x2, PT ;  /* 0x000000020700780c */ /* 0x000fda0003f25270 */
[----:B0-----:R-:W-:Y:S05]  /*4e50*/  @P1 BRA `(.L_x_103) ;  /* 0x0000000000041947 */ /* 0x001fea0003800000 */
[----:B------:R-:W-:Y:S01]  /*4e60*/  BPT.TRAP 0x1 ;  /* 0x000000040000795c */ /* 0x000fe20000300000 */
.L_x_103:
[----:B------:R-:W-:Y:S05]  /*4e70*/  @P0 BRA `(.L_x_104) ;  /* 0x0000000000040947 */ /* 0x000fea0003800000 */
[----:B------:R-:W-:Y:S01]  /*4e80*/  BPT.TRAP 0x1 ;  /* 0x000000040000795c */ /* 0x000fe20000300000 */
.L_x_104:
[--C-:B------:R-:W-:Y:S01]  /*4e90*/  IMAD R7, R6, 0x2000, R21.reuse ;  /* 0x0000200006077824 */ /* 0x100fe200078e0215 */
[----:B------:R-:W-:Y:S01]  /*4ea0*/  R2UR UR9, R14 ;  /* 0x000000000e0972ca */ /* 0x000fe200000e0000 */
[----:B------:R-:W-:Y:S01]  /*4eb0*/  IMAD R21, R6, 0x1000, R21 ;  /* 0x0000100006157824 */ /* 0x000fe200078e0215 */
[----:B------:R-:W-:Y:S01]  /*4ec0*/  UIADD3 UR4, UP0, UR22, 0xf0, URZ ;  /* 0x000000f016047890 */ /* 0x000fe2000ff1e03f */
[----:B------:R-:W-:Y:S01]  /*4ed0*/  VIADD R4, R4, 0xffffffff ;  /* 0xffffffff04047836 */ /* 0x000fe20000000000 */
[----:B------:R-:W-:Y:S01]  /*4ee0*/  R2UR UR5, R7 ;  /* 0x00000000070572ca */ /* 0x000fe200000e0000 */
[----:B------:R-:W-:Y:S01]  /*4ef0*/  UIADD3 UR24, UP1, UR22, 0x1f0, URZ ;  /* 0x000001f016187890 */ /* 0x000fe2000ff3e03f */
[----:B------:R-:W-:Y:S01]  /*4f00*/  R2UR UR8, R21 ;  /* 0x00000000150872ca */ /* 0x000fe200000e0000 */
[----:B------:R-:W-:Y:S01]  /*4f10*/  VIADD R6, R6, 0x1 ;  /* 0x0000000106067836 */ /* 0x000fe20000000000 */
[----:B------:R-:W-:Y:S01]  /*4f20*/  R2UR UR11, R18 ;  /* 0x00000000120b72ca */ /* 0x000fe200000e0000 */
[----:B------:R-:W-:Y:S01]  /*4f30*/  UIADD3.X UR25, URZ, UR23, URZ, UP1, !UPT ;  /* 0x000000173f197290 */ /* 0x000fe20008ffe43f */
[----:B------:R-:W-:Y:S01]  /*4f40*/  R2UR UR10, R20 ;  /* 0x00000000140a72ca */ /* 0x000fe200000e0000 */
[----:B------:R-:W-:Y:S01]  /*4f50*/  UMOV UR6, 0x0 ;  /* 0x0000000000067882 */ /* 0x000fe20000000000 */
[----:B------:R-:W-:Y:S01]  /*4f60*/  R2UR UR12, R8 ;  /* 0x00000000080c72ca */ /* 0x000fe200000e0000 */
[----:B------:R-:W-:Y:S01]  /*4f70*/  UMOV UR7, 0x10000000 ;  /* 0x1000000000077882 */ /* 0x000fe20000000000 */
[----:B------:R-:W-:Y:S01]  /*4f80*/  R2UR UR19, R15 ;  /* 0x000000000f1372ca */ /* 0x000fe200000e0000 */
[----:B------:R-:W-:Y:S01]  /*4f90*/  VIADD R20, R20, 0x20 ;  /* 0x0000002014147836 */ /* 0x000fe20000000000 */
[----:B------:R-:W-:Y:S01]  /*4fa0*/  ISETP.GT.AND P3, PT, R4, 0x1, PT ;  /* 0x000000010400780c */ /* 0x000fe20003f64270 */
[----:B------:R-:W-:Y:S01]  /*4fb0*/  UIADD3 UR14, UR5, 0x180, URZ ;  /* 0x00000180050e7890 */ /* 0x000fe2000fffe03f */
[----:B------:R-:W-:Y:S01]  /*4fc0*/  ISETP.NE.AND P1, PT, R6, 0x6, PT ;  /* 0x000000060600780c */ /* 0x000fe20003f25270 */
[----:B------:R-:W-:-:S02]  /*4fd0*/  UIADD3.X UR5, URZ, UR23, URZ, UP0, !UPT ;  /* 0x000000173f057290 */ /* 0x000fc400087fe43f */
[----:B------:R-:W-:Y:S01]  /*4fe0*/  UIADD3 UR15, UR8, 0xc180, URZ ;  /* 0x0000c180080f7890 */ /* 0x000fe2000fffe03f */
[----:B------:R-:W-:Y:S02]  /*4ff0*/  SEL R14, RZ, 0x1, P1 ;  /* 0x00000001ff0e7807 */ /* 0x000fe40000800000 */
[----:B------:R-:W-:Y:S01]  /*5000*/  UMOV UR8, UR14 ;  /* 0x0000000e00087c82 */ /* 0x000fe20008000000 */
[----:B------:R-:W-:Y:S02]  /*5010*/  SEL R6, R6, RZ, P1 ;  /* 0x000000ff06067207 */ /* 0x000fe40000800000 */
[----:B------:R-:W-:Y:S01]  /*5020*/  LOP3.LUT R5, R5, R14, RZ, 0x3c, !PT ;  /* 0x0000000e05057212 */ /* 0x000fe200078e3cff */
[----:B------:R0:W-:Y:S02]  /*5030*/  UTMALDG.3D [UR8], [UR4], desc[UR6] ;  /* 0x00000608040075b4 */ /* 0x0001e40008011000 */
[----:B0-----:R-:W-:Y:S01]  /*5040*/  UMOV UR8, UR15 ;  /* 0x0000000f00087c82 */ /* 0x001fe20008000000 */
[----:B------:R-:W-:-:S02]  /*5050*/  UMOV UR11, UR19 ;  /* 0x00000013000b7c82 */ /* 0x000fc40008000000 */
[----:B------:R0:W-:Y:S02]  /*5060*/  UTMALDG.3D [UR8], [UR24], desc[UR6] ;  /* 0x00000608180075b4 */ /* 0x0001e40008011000 */
[----:B0-----:R-:W-:Y:S05]  /*5070*/  @P3 BRA `(.L_x_105) ;  /* 0xfffffffc00483947 */ /* 0x001fea000383ffff */
.L_x_101:
[----:B------:R-:W-:Y:S05]  /*5080*/  BSYNC B1 ;  /* 0x0000000000017941 */ /* 0x000fea0003800000 */
.L_x_100:
[----:B------:R-:W-:Y:S01]  /*5090*/  LOP3.LUT P3, RZ, R13, 0xff, RZ, 0xc0, !PT ;  /* 0x000000ff0dff7812 */ /* 0x000fe2000786c0ff */
[----:B------:R-:W-:Y:S01]  /*50a0*/  IMAD.IADD R12, R3, 0x1, R12 ;  /* 0x00000001030c7824 */ /* 0x000fe200078e020c */
[----:B------:R-:W-:Y:S01]  /*50b0*/  IADD3 R16, P4, R16, UR20, RZ ;  /* 0x0000001410107c10 */ /* 0x000fe2000ff9e0ff */
[----:B------:R-:W-:Y:S01]  /*50c0*/  ULDC.64 UR4, c[0x0][0x650] ;  /* 0x0001940000047ab9 */ /* 0x000fe20000000a00 */
[----:B------:R-:W-:Y:S01]  /*50d0*/  BSSY B1, `(.L_x_106) ;  /* 0x000006a000017945 */ /* 0x000fe20003800000 */
[----:B------:R-:W-:Y:S01]  /*50e0*/  IMAD.MOV.U32 R9, RZ, RZ, -0x1 ;  /* 0xffffffffff097424 */ /* 0x000fe200078e00ff */
[----:B------:R-:W-:Y:S01]  /*50f0*/  ISETP.GT.U32.AND P1, PT, R12, 0x5, PT ;  /* 0x000000050c00780c */ /* 0x000fe20003f24070 */
[----:B------:R-:W-:Y:S01]  /*5100*/  IMAD.MOV.U32 R8, RZ, RZ, -0x1 ;  /* 0xffffffffff087424 */ /* 0x000fe200078e00ff */
[----:B------:R-:W-:Y:S02]  /*5110*/  IADD3.X R17, R17, UR13, RZ, P4, !PT ;  /* 0x0000000d11117c10 */ /* 0x000fe4000a7fe4ff */
[----:B------:R-:W-:-:S02]  /*5120*/  ISETP.LT.U32.AND P1, PT, R3, 0x6, P1 ;  /* 0x000000060300780c */ /* 0x000fc40000f21070 */
[----:B------:R-:W-:Y:S01]  /*5130*/  PRMT R13, RZ, 0x7610, R13 ;  /* 0x00007610ff0d7816 */ /* 0x000fe2000000000d */
[----:B------:R-:W0:Y:S01]  /*5140*/  @P3 S2R R5, SR_CgaCtaId ;  /* 0x0000000000053919 */ /* 0x000e220000008800 */
[----:B------:R-:W-:-:S04]  /*5150*/  @P3 MOV R4, 0x400 ;  /* 0x0000040000043802 */ /* 0x000fc80000000f00 */
[----:B0-----:R-:W-:Y:S01]  /*5160*/  @P3 LEA R6, R5, R4, 0x18 ;  /* 0x0000000405063211 */ /* 0x001fe200078ec0ff */
[----:B------:R-:W-:-:S03]  /*5170*/  IMAD.WIDE.U32 R4, R12, -0x55555555, RZ ;  /* 0xaaaaaaab0c047825 */ /* 0x000fc600078e00ff */
[----:B------:R0:W-:Y:S01]  /*5180*/  @P3 SYNCS.ARRIVE.TRANS64.A1T0 RZ, [R6+URZ+0x78], RZ ;  /* 0x000078ff06ff39a7 */ /* 0x0001e2000810003f */
[----:B------:R-:W-:Y:S02]  /*5190*/  ISETP.GE.U32.AND P3, PT, R3, 0x6, PT ;  /* 0x000000060300780c */ /* 0x000fe40003f66070 */
[----:B------:R-:W-:Y:S02]  /*51a0*/  SHF.R.U32.HI R7, RZ, 0x2, R5 ;  /* 0x00000002ff077819 */ /* 0x000fe40000011605 */
[----:B------:R-:W-:Y:S02]  /*51b0*/  SEL R5, RZ, 0x1, !P1 ;  /* 0x00000001ff057807 */ /* 0x000fe40004800000 */
[----:B------:R-:W-:Y:S01]  /*51c0*/  ISETP.GE.U32.AND P1, PT, R16, UR4, PT ;  /* 0x0000000410007c0c */ /* 0x000fe2000bf26070 */
[----:B------:R-:W-:Y:S01]  /*51d0*/  IMAD R12, R7, -0x6, R12 ;  /* 0xfffffffa070c7824 */ /* 0x000fe200078e020c */
[----:B------:R-:W-:Y:S02]  /*51e0*/  LOP3.LUT R0, R0, R5, RZ, 0x3c, !PT ;  /* 0x0000000500007212 */ /* 0x000fe400078e3cff */
[----:B------:R-:W-:-:S02]  /*51f0*/  ISETP.GE.U32.AND.EX P1, PT, R17, UR5, PT, P1 ;  /* 0x0000000511007c0c */ /* 0x000fc4000bf26110 */
[----:B------:R-:W-:Y:S02]  /*5200*/  PRMT R4, RZ, 0x7610, R4 ;  /* 0x00007610ff047816 */ /* 0x000fe40000000004 */
[----:B------:R-:W-:Y:S01]  /*5210*/  @P3 LOP3.LUT R0, R0, 0x1, R7, 0x78, !PT ;  /* 0x0000000100003812 */ /* 0x000fe200078e7807 */
[----:B------:R-:W-:-:S08]  /*5220*/  IMAD.MOV.U32 R7, RZ, RZ, -0x1 ;  /* 0xffffffffff077424 */ /* 0x000fd000078e00ff */
[----:B0-----:R-:W-:Y:S05]  /*5230*/  @P1 BRA `(.L_x_107) ;  /* 0x00000004004c1947 */ /* 0x001fea0003800000 */
[----:B------:R-:W-:Y:S01]  /*5240*/  ULDC.64 UR4, c[0x0][0x628] ;  /* 0x00018a0000047ab9 */ /* 0x000fe20000000a00 */
[----:B------:R-:W0:Y:S01]  /*5250*/  S2R R15, SR_CTAID.X ;  /* 0x00000000000f7919 */ /* 0x000e220000002500 */
[----:B------:R-:W-:Y:S01]  /*5260*/  ISETP.NE.U32.AND P1, PT, RZ, UR4, PT ;  /* 0x00000004ff007c0c */ /* 0x000fe2000bf25070 */
[----:B------:R-:W-:Y:S01]  /*5270*/  ULDC UR7, c[0x0][0x630] ;  /* 0x00018c0000077ab9 */ /* 0x000fe20000000800 */
[----:B------:R-:W-:Y:S01]  /*5280*/  IMAD.MOV.U32 R4, RZ, RZ, R16 ;  /* 0x000000ffff047224 */ /* 0x000fe200078e0010 */
[----:B------:R-:W1:Y:S01]  /*5290*/  S2R R14, SR_CTAID.Y ;  /* 0x00000000000e7919 */ /* 0x000e620000002600 */
[----:B------:R-:W-:Y:S01]  /*52a0*/  ISETP.NE.AND.EX P1, PT, RZ, UR5, PT, P1 ;  /* 0x00000005ff007c0c */ /* 0x000fe2000bf25310 */
[----:B------:R-:W-:-:S12]  /*52b0*/  IMAD.MOV.U32 R5, RZ, RZ, R17 ;  /* 0x000000ffff057224 */ /* 0x000fd800078e0011 */
[----:B------:R-:W-:Y:S05]  /*52c0*/  @!P1 BRA `(.L_x_108) ;  /* 0x0000000000289947 */ /* 0x000fea0003800000 */
[----:B------:R-:W-:Y:S02]  /*52d0*/  ULDC UR6, c[0x0][0x634] ;  /* 0x00018d0000067ab9 */ /* 0x000fe40000000800 */
[----:B------:R-:W-:-:S05]  /*52e0*/  IADD3 R9, P1, R16, UR6, RZ ;  /* 0x0000000610097c10 */ /* 0x000fca000ff3e0ff */
[----:B------:R-:W-:-:S04]  /*52f0*/  IMAD.X R21, RZ, RZ, R17, P1 ;  /* 0x000000ffff157224 */ /* 0x000fc800008e0611 */
[----:B------:R-:W-:-:S04]  /*5300*/  IMAD.WIDE.U32 R6, R21, UR4, RZ ;  /* 0x0000000415067c25 */ /* 0x000fc8000f8e00ff */
[----:B------:R-:W-:-:S04]  /*5310*/  IMAD.WIDE.U32 R6, P1, R9, UR5, R6 ;  /* 0x0000000509067c25 */ /* 0x000fc8000f820006 */
[----:B------:R-:W-:-:S04]  /*5320*/  IMAD.WIDE.U32 R8, R9, UR4, RZ ;  /* 0x0000000409087c25 */ /* 0x000fc8000f8e00ff */
[----:B------:R-:W-:Y:S01]  /*5330*/  IMAD.X R5, RZ, RZ, RZ, P1 ;  /* 0x000000ffff057224 */ /* 0x000fe200008e06ff */
[----:B------:R-:W-:Y:S01]  /*5340*/  IADD3 RZ, P1, R9, R6, RZ ;  /* 0x0000000609ff7210 */ /* 0x000fe20007f3e0ff */
[----:B------:R-:W-:-:S04]  /*5350*/  IMAD.MOV.U32 R4, RZ, RZ, R7 ;  /* 0x000000ffff047224 */ /* 0x000fc800078e0007 */
[----:B------:R-:W-:-:S08]  /*5360*/  IMAD.WIDE.U32.X R4, R21, UR5, R4, P1 ;  /* 0x0000000515047c25 */ /* 0x000fd000088e0404 */
.L_x_108:
[--C-:B------:R-:W-:Y:S01]  /*5370*/  SHF.R.U64 R8, R4, UR7, R5.reuse ;  /* 0x0000000704087c19 */ /* 0x100fe20008001205 */
[----:B------:R-:W-:Y:S01]  /*5380*/  ULDC.64 UR4, c[0x0][0x620] ;  /* 0x0001880000047ab9 */ /* 0x000fe20000000a00 */
[----:B------:R-:W-:Y:S01]  /*5390*/  SHF.R.U32.HI R4, RZ, UR7, R5 ;  /* 0x00000007ff047c19 */ /* 0x000fe20008011605 */
[----:B------:R-:W2:Y:S01]  /*53a0*/  LDC R24, c[0x0][0x144] ;  /* 0x00005100ff187b82 */ /* 0x000ea20000000800 */
[----:B------:R-:W-:Y:S01]  /*53b0*/  IADD3 R7, P1, RZ, -R8, RZ ;  /* 0x80000008ff077210 */ /* 0x000fe20007f3e0ff */
[----:B------:R-:W-:Y:S01]  /*53c0*/  ULDC.64 UR8, c[0x0][0x640] ;  /* 0x0001900000087ab9 */ /* 0x000fe20000000a00 */
[----:B0-----:R-:W-:Y:S01]  /*53d0*/  I2FP.F32.U32 R9, R15 ;  /* 0x0000000f00097245 */ /* 0x001fe20000201000 */
[----:B------:R-:W-:Y:S02]  /*53e0*/  ULDC UR6, c[0x0][0x608] ;  /* 0x0001820000067ab9 */ /* 0x000fe40000000800 */
[----:B------:R-:W-:Y:S01]  /*53f0*/  IMAD.X R4, RZ, RZ, ~R4, P1 ;  /* 0x000000ffff047224 */ /* 0x000fe200008e0e04 */
[----:B------:R-:W-:Y:S01]  /*5400*/  ISETP.NE.U32.AND P1, PT, RZ, UR8, PT ;  /* 0x00000008ff007c0c */ /* 0x000fe2000bf25070 */
[----:B------:R-:W0:Y:S02]  /*5410*/  LDC R21, c[0x0][0x148] ;  /* 0x00005200ff157b82 */ /* 0x000e240000000800 */
[----:B------:R-:W-:Y:S01]  /*5420*/  IMAD R6, R4, UR4, RZ ;  /* 0x0000000404067c24 */ /* 0x000fe2000f8e02ff */
[----:B------:R-:W-:Y:S01]  /*5430*/  ISETP.NE.AND.EX P1, PT, RZ, UR9, PT, P1 ;  /* 0x00000009ff007c0c */ /* 0x000fe2000bf25310 */
[----:B------:R-:W-:Y:S01]  /*5440*/  IMAD.WIDE.U32 R4, R7, UR4, R16 ;  /* 0x0000000407047c25 */ /* 0x000fe2000f8e0010 */
[----:B------:R-:W-:-:S03]  /*5450*/  ULDC UR4, c[0x0][0x150] ;  /* 0x0000540000047ab9 */ /* 0x000fc60000000800 */
[----:B------:R-:W-:Y:S02]  /*5460*/  IMAD R7, R7, UR5, R6 ;  /* 0x0000000507077c24 */ /* 0x000fe4000f8e0206 */
[----:B------:R-:W-:Y:S01]  /*5470*/  FMUL R6, R9, UR4 ;  /* 0x0000000409067c20 */ /* 0x000fe20008400000 */
[----:B------:R-:W-:Y:S01]  /*5480*/  ULDC UR4, c[0x0][0x618] ;  /* 0x0001860000047ab9 */ /* 0x000fe20000000800 */
[----:B------:R-:W-:Y:S01]  /*5490*/  ULDC UR5, c[0x0][0x154] ;  /* 0x0000550000057ab9 */ /* 0x000fe20000000800 */
[----:B------:R-:W-:-:S03]  /*54a0*/  IMAD.IADD R5, R5, 0x1, R7 ;  /* 0x0000000105057824 */ /* 0x000fc600078e0207 */
[----:B------:R-:W3:Y:S02]  /*54b0*/  F2I.U32.TRUNC.NTZ R6, R6 ;  /* 0x0000000600067305 */ /* 0x000ee4000020f000 */
[----:B------:R-:W-:Y:S02]  /*54c0*/  SHF.R.U64 R9, R4, UR4, R5 ;  /* 0x0000000404097c19 */ /* 0x000fe40008001205 */
[----:B-1----:R-:W-:-:S05]  /*54d0*/  I2FP.F32.U32 R4, R14 ;  /* 0x0000000e00047245 */ /* 0x002fca0000201000 */
[----:B------:R-:W-:Y:S01]  /*54e0*/  FMUL R22, R4, UR5 ;  /* 0x0000000504167c20 */ /* 0x000fe20008400000 */
[----:B------:R-:W-:Y:S01]  /*54f0*/  SHF.R.U32.HI R4, RZ, UR4, R5 ;  /* 0x00000004ff047c19 */ /* 0x000fe20008011605 */
[----:B------:R-:W-:-:S03]  /*5500*/  ULDC UR4, c[0x0][0x658] ;  /* 0x0001960000047ab9 */ /* 0x000fc60000000800 */
[--C-:B------:R-:W-:Y:S01]  /*5510*/  SHF.R.U64 R20, R9, UR6, R4.reuse ;  /* 0x0000000609147c19 */ /* 0x100fe20008001204 */
[----:B------:R-:W1:Y:S01]  /*5520*/  F2I.U32.TRUNC.NTZ R22, R22 ;  /* 0x0000001600167305 */ /* 0x000e62000020f000 */
[----:B------:R-:W-:Y:S01]  /*5530*/  SHF.R.U32.HI R5, RZ, UR6, R4 ;  /* 0x00000006ff057c19 */ /* 0x000fe20008011604 */
[----:B---3--:R-:W-:-:S03]  /*5540*/  IMAD.MOV R6, RZ, RZ, -R6 ;  /* 0x000000ffff067224 */ /* 0x008fc600078e0a06 */
[----:B------:R-:W-:Y:S01]  /*5550*/  SHF.R.U64 R18, R20, UR4, R5 ;  /* 0x0000000414127c19 */ /* 0x000fe20008001205 */
[----:B--2---:R-:W-:Y:S01]  /*5560*/  IMAD R15, R24, R6, R15 ;  /* 0x00000006180f7224 */ /* 0x004fe200078e020f */
[----:B------:R-:W-:-:S03]  /*5570*/  SHF.R.U32.HI R23, RZ, UR4, R5 ;  /* 0x00000004ff177c19 */ /* 0x000fc60008011605 */
[----:B------:R-:W-:Y:S02]  /*5580*/  IMAD.MOV.U32 R4, RZ, RZ, R18 ;  /* 0x000000ffff047224 */ /* 0x000fe400078e0012 */
[----:B------:R-:W-:Y:S01]  /*5590*/  IMAD.MOV.U32 R5, RZ, RZ, R23 ;  /* 0x000000ffff057224 */ /* 0x000fe200078e0017 */
[----:B-1----:R-:W-:Y:S06]  /*55a0*/  @!P1 BRA `(.L_x_109) ;  /* 0x0000000000289947 */ /* 0x002fec0003800000 */
[----:B------:R-:W-:Y:S02]  /*55b0*/  ULDC UR4, c[0x0][0x64c] ;  /* 0x0001930000047ab9 */ /* 0x000fe40000000800 */
[----:B------:R-:W-:-:S05]  /*55c0*/  IADD3 R5, P1, R18, UR4, RZ ;  /* 0x0000000412057c10 */ /* 0x000fca000ff3e0ff */
[----:B------:R-:W-:-:S04]  /*55d0*/  IMAD.X R23, RZ, RZ, R23, P1 ;  /* 0x000000ffff177224 */ /* 0x000fc800008e0617 */
[----:B------:R-:W-:-:S04]  /*55e0*/  IMAD.WIDE.U32 R6, R23, UR8, RZ ;  /* 0x0000000817067c25 */ /* 0x000fc8000f8e00ff */
[----:B------:R-:W-:-:S04]  /*55f0*/  IMAD.WIDE.U32 R6, P1, R5, UR9, R6 ;  /* 0x0000000905067c25 */ /* 0x000fc8000f820006 */
[----:B------:R-:W-:-:S04]  /*5600*/  IMAD.WIDE.U32 R4, R5, UR8, RZ ;  /* 0x0000000805047c25 */ /* 0x000fc8000f8e00ff */
[----:B------:R-:W-:Y:S01]  /*5610*/  IMAD.MOV.U32 R4, RZ, RZ, R7 ;  /* 0x000000ffff047224 */ /* 0x000fe200078e0007 */
[----:B------:R-:W-:Y:S01]  /*5620*/  IADD3 RZ, P3, R5, R6, RZ ;  /* 0x0000000605ff7210 */ /* 0x000fe20007f7e0ff */
[----:B------:R-:W-:-:S04]  /*5630*/  IMAD.X R5, RZ, RZ, RZ, P1 ;  /* 0x000000ffff057224 */ /* 0x000fc800008e06ff */
[----:B------:R-:W-:-:S08]  /*5640*/  IMAD.WIDE.U32.X R4, R23, UR9, R4, P3 ;  /* 0x0000000917047c25 */ /* 0x000fd000098e0404 */
.L_x_109:
[----:B------:R-:W-:Y:S01]  /*5650*/  ISETP.NE.AND P1, PT, R2, 0x1, PT ;  /* 0x000000010200780c */ /* 0x000fe20003f25270 */
[----:B------:R-:W-:Y:S01]  /*5660*/  ULDC UR4, c[0x0][0x648] ;  /* 0x0001920000047ab9 */ /* 0x000fe20000000800 */
[----:B------:R-:W-:Y:S01]  /*5670*/  LOP3.LUT R20, R20, UR17, RZ, 0xc0, !PT ;  /* 0x0000001114147c12 */ /* 0x000fe2000f8ec0ff */
[----:B------:R-:W-:Y:S01]  /*5680*/  IMAD.MOV R22, RZ, RZ, -R22 ;  /* 0x000000ffff167224 */ /* 0x000fe200078e0a16 */
[----:B------:R-:W-:Y:S01]  /*5690*/  SHF.R.U64 R5, R4, UR4, R5 ;  /* 0x0000000404057c19 */ /* 0x000fe20008001205 */
[----:B------:R-:W-:Y:S01]  /*56a0*/  ULDC UR4, c[0x0][0x638] ;  /* 0x00018e0000047ab9 */ /* 0x000fe20000000800 */
[----:B------:R-:W-:Y:S01]  /*56b0*/  LOP3.LUT R9, R9, UR16, RZ, 0xc0, !PT ;  /* 0x0000001009097c12 */ /* 0x000fe2000f8ec0ff */
[----:B------:R-:W-:Y:S01]  /*56c0*/  ULDC UR5, c[0x0][0x610] ;  /* 0x0001840000057ab9 */ /* 0x000fe20000000800 */
[----:B------:R-:W-:Y:S02]  /*56d0*/  IMAD.MOV.U32 R4, RZ, RZ, 0x1 ;  /* 0x00000001ff047424 */ /* 0x000fe400078e00ff */
[----:B------:R-:W-:-:S02]  /*56e0*/  IMAD.MOV R7, RZ, RZ, -R5 ;  /* 0x000000ffff077224 */ /* 0x000fc400078e0a05 */
[----:B------:R-:W-:Y:S02]  /*56f0*/  IMAD R20, R5, UR18, R20 ;  /* 0x0000001205147c24 */ /* 0x000fe4000f8e0214 */
[----:B0-----:R-:W-:Y:S02]  /*5700*/  @P1 IMAD R15, R21, R22, R14 ;  /* 0x00000016150f1224 */ /* 0x001fe400078e020e */
[----:B------:R-:W-:Y:S01]  /*5710*/  IMAD R18, R7, UR4, R18 ;  /* 0x0000000407127c24 */ /* 0x000fe2000f8e0212 */
[----:B------:R-:W-:Y:S01]  /*5720*/  ULDC UR4, c[0x0][0x600] ;  /* 0x0001800000047ab9 */ /* 0x000fe20000000800 */
[----:B------:R-:W-:Y:S02]  /*5730*/  IMAD R15, R20, UR5, R15 ;  /* 0x00000005140f7c24 */ /* 0x000fe4000f8e020f */
[----:B------:R-:W-:-:S05]  /*5740*/  IMAD R18, R18, UR4, R9 ;  /* 0x0000000412127c24 */ /* 0x000fca000f8e0209 */
[----:B------:R-:W-:Y:S02]  /*5750*/  SEL R9, R18, R15, !P1 ;  /* 0x0000000f12097207 */ /* 0x000fe40004800000 */
[----:B------:R-:W-:-:S07]  /*5760*/  SEL R7, R15, R18, !P1 ;  /* 0x000000120f077207 */ /* 0x000fce0004800000 */
.L_x_107:
[----:B------:R-:W-:Y:S05]  /*5770*/  BSYNC B1 ;  /* 0x0000000000017941 */ /* 0x000fea0003800000 */
.L_x_106:
[----:B------:R-:W-:-:S13]  /*5780*/  LOP3.LUT P1, RZ, R4, 0xff, RZ, 0xc0, !PT ;  /* 0x000000ff04ff7812 */ /* 0x000fda000782c0ff */
[----:B------:R-:W-:Y:S05]  /*5790*/  @P1 BRA `(.L_x_110) ;  /* 0xfffffff4004c1947 */ /* 0x000fea000383ffff */
[----:B------:R-:W-:Y:S05]  /*57a0*/  BSYNC B0 ;  /* 0x0000000000007941 */ /* 0x000fea0003800000 */
.L_x_98:
[----:B------:R-:W-:-:S03]  /*57b0*/  UMOV UR4, 0xffffffff ;  /* 0xffffffff00047882 */ /* 0x000fc60000000000 */
[----:B------:R-:W-:Y:S05]  /*57c0*/  BRA.DIV UR4, `(.L_x_111) ;  /* 0x0000000604607947 */ /* 0x000fea000b800000 */
[----:B------:R-:W-:-:S13]  /*57d0*/  ELECT P6, URZ, PT ;  /* 0x00000000003f782f */ /* 0x000fda00038c0000 */
.L_x_127:
[----:B------:R-:W-:Y:S04]  /*57e0*/  BSSY B0, `(.L_x_112) ;  /* 0x000003d000007945 */ /* 0x000fe80003800000 */
[----:B------:R-:W-:Y:S05]  /*57f0*/  @!P6 BRA `(.L_x_113) ;  /* 0x0000000000ece947 */ /* 0x000fea0003800000 */
[----:B------:R-:W-:-:S04]  /*5800*/  LOP3.LUT R19, R19, 0x2, RZ, 0xfc, !PT ;  /* 0x0000000213137812 */ /* 0x000fc800078efcff */
[----:B------:R-:W-:-:S13]  /*5810*/  ISETP.NE.AND P0, PT, R19, 0x3, PT ;  /* 0x000000031300780c */ /* 0x000fda0003f05270 */
[----:B------:R-:W-:Y:S05]  /*5820*/  @!P0 BRA `(.L_x_114) ;  /* 0x0000000000048947 */ /* 0x000fea0003800000 */
[----:B------:R-:W-:Y:S01]  /*5830*/  BPT.TRAP 0x1 ;  /* 0x000000040000795c */ /* 0x000fe20000300000 */
.L_x_114:
[----:B------:R-:W0:Y:S01]  /*5840*/  S2R R3, SR_CgaCtaId ;  /* 0x0000000000037919 */ /* 0x000e220000008800 */
[----:B------:R-:W-:-:S04]  /*5850*/  MOV R2, 0x400 ;  /* 0x0000040000027802 */ /* 0x000fc80000000f00 */
[----:B0-----:R-:W-:Y:S02]  /*5860*/  LEA R3, R3, R2, 0x18 ;  /* 0x0000000203037211 */ /* 0x001fe400078ec0ff */
[----:B------:R-:W-:-:S03]  /*5870*/  SHF.L.U32 R2, R0, 0x1f, RZ ;  /* 0x0000001f00027819 */ /* 0x000fc600000006ff */
[----:B------:R-:W-:-:S04]  /*5880*/  VIADD R3, R3, 0x30 ;  /* 0x0000003003037836 */ /* 0x000fc80000000000 */
[C---:B------:R-:W-:Y:S02]  /*5890*/  IMAD R7, R12.reuse, 0x8, R3 ;  /* 0x000000080c077824 */ /* 0x040fe400078e0203 */
[----:B------:R-:W-:Y:S02]  /*58a0*/  VIADD R12, R12, 0x1 ;  /* 0x000000010c0c7836 */ /* 0x000fe40000000000 */
[----:B------:R-:W0:Y:S03]  /*58b0*/  SYNCS.PHASECHK.TRANS64.TRYWAIT P0, [R7+URZ], R2 ;  /* 0x00000002070075a7 */ /* 0x000e26000800017f */
[----:B------:R-:W-:-:S04]  /*58c0*/  ISETP.NE.AND P1, PT, R12, 0x6, PT ;  /* 0x000000060c00780c */ /* 0x000fc80003f25270 */
[----:B------:R-:W-:Y:S02]  /*58d0*/  SEL R5, RZ, 0x1, P1 ;  /* 0x00000001ff057807 */ /* 0x000fe40000800000 */
[----:B------:R-:W-:Y:S02]  /*58e0*/  SEL R12, R12, RZ, P1 ;  /* 0x000000ff0c0c7207 */ /* 0x000fe40000800000 */
[----:B------:R-:W-:-:S03]  /*58f0*/  LOP3.LUT R5, R0, R5, RZ, 0x3c, !PT ;  /* 0x0000000500057212 */ /* 0x000fc600078e3cff */
[----:B------:R-:W-:Y:S01]  /*5900*/  IMAD R9, R12, 0x8, R3 ;  /* 0x000000080c097824 */ /* 0x000fe200078e0203 */
[----:B------:R-:W-:Y:S01]  /*5910*/  SHF.L.U32 R4, R5, 0x1f, RZ ;  /* 0x0000001f05047819 */ /* 0x000fe200000006ff */
[----:B0-----:R-:W-:Y:S06]  /*5920*/  @!P0 BRA `(.L_x_115) ;  /* 0x0000000400288947 */ /* 0x001fec0003800000 */
.L_x_128:
[----:B------:R-:W1:Y:S01]  /*5930*/  SYNCS.PHASECHK.TRANS64.TRYWAIT P0, [R9+URZ], R4 ;  /* 0x00000004090075a7 */ /* 0x000e62000800017f */
[----:B------:R-:W-:-:S05]  /*5940*/  VIADD R0, R12, 0x1 ;  /* 0x000000010c007836 */ /* 0x000fca0000000000 */
[----:B------:R-:W-:-:S04]  /*5950*/  ISETP.NE.AND P1, PT, R0, 0x6, PT ;  /* 0x000000060000780c */ /* 0x000fc80003f25270 */
[----:B0-----:R-:W-:Y:S02]  /*5960*/  SEL R2, RZ, 0x1, P1 ;  /* 0x00000001ff027807 */ /* 0x001fe40000800000 */
[----:B------:R-:W-:Y:S02]  /*5970*/  SEL R0, R0, RZ, P1 ;  /* 0x000000ff00007207 */ /* 0x000fe40000800000 */
[----:B------:R-:W-:-:S03]  /*5980*/  LOP3.LUT R7, R5, R2, RZ, 0x3c, !PT ;  /* 0x0000000205077212 */ /* 0x000fc600078e3cff */
[----:B------:R-:W-:Y:S01]  /*5990*/  IMAD R6, R0, 0x8, R3 ;  /* 0x0000000800067824 */ /* 0x000fe200078e0203 */
[----:B------:R-:W-:Y:S01]  /*59a0*/  SHF.L.U32 R5, R7, 0x1f, RZ ;  /* 0x0000001f07057819 */ /* 0x000fe200000006ff */
[----:B-1----:R-:W-:Y:S06]  /*59b0*/  @!P0 BRA `(.L_x_116) ;  /* 0x0000000400188947 */ /* 0x002fec0003800000 */
.L_x_129:
[----:B------:R-:W1:Y:S01]  /*59c0*/  SYNCS.PHASECHK.TRANS64.TRYWAIT P0, [R6+URZ], R5 ;  /* 0x00000005060075a7 */ /* 0x000e62000800017f */
[----:B------:R-:W-:-:S05]  /*59d0*/  VIADD R0, R0, 0x1 ;  /* 0x0000000100007836 */ /* 0x000fca0000000000 */
[----:B------:R-:W-:-:S04]  /*59e0*/  ISETP.NE.AND P1, PT, R0, 0x6, PT ;  /* 0x000000060000780c */ /* 0x000fc80003f25270 */
[----:B------:R-:W-:Y:S02]  /*59f0*/  SEL R2, RZ, 0x1, P1 ;  /* 0x00000001ff027807 */ /* 0x000fe40000800000 */
[----:B------:R-:W-:Y:S02]  /*5a00*/  SEL R0, R0, RZ, P1 ;  /* 0x000000ff00007207 */ /* 0x000fe40000800000 */
[----:B------:R-:W-:-:S03]  /*5a10*/  LOP3.LUT R7, R7, R2, RZ, 0x3c, !PT ;  /* 0x0000000207077212 */ /* 0x000fc600078e3cff */
[----:B0-----:R-:W-:Y:S01]  /*5a20*/  IMAD R9, R0, 0x8, R3 ;  /* 0x0000000800097824 */ /* 0x001fe200078e0203 */
[----:B------:R-:W-:Y:S01]  /*5a30*/  SHF.L.U32 R4, R7, 0x1f, RZ ;  /* 0x0000001f07047819 */ /* 0x000fe200000006ff */
[----:B-1----:R-:W-:Y:S06]  /*5a40*/  @!P0 BRA `(.L_x_117) ;  /* 0x0000000400088947 */ /* 0x002fec0003800000 */
.L_x_130:
        /* <DEDUP_REMOVED lines=9> */
.L_x_131:
[----:B------:R-:W1:Y:S01]  /*5ae0*/  SYNCS.PHASECHK.TRANS64.TRYWAIT P0, [R6+URZ], R5 ;  /* 0x00000005060075a7 */ /* 0x000e62000800017f */
[----:B------:R-:W-:-:S05]  /*5af0*/  VIADD R0, R0, 0x1 ;  /* 0x0000000100007836 */ /* 0x000fca0000000000 */
[----:B------:R-:W-:-:S04]  /*5b00*/  ISETP.NE.AND P1, PT, R0, 0x6, PT ;  /* 0x000000060000780c */ /* 0x000fc80003f25270 */
[----:B------:R-:W-:Y:S02]  /*5b10*/  SEL R2, RZ, 0x1, P1 ;  /* 0x00000001ff027807 */ /* 0x000fe40000800000 */
[----:B------:R-:W-:Y:S02]  /*5b20*/  SEL R0, R0, RZ, P1 ;  /* 0x000000ff00007207 */ /* 0x000fe40000800000 */
[----:B------:R-:W-:Y:S01]  /*5b30*/  LOP3.LUT R2, R7, R2, RZ, 0x3c, !PT ;  /* 0x0000000207027212 */ /* 0x000fe200078e3cff */
[----:B-1----:R-:W-:Y:S06]  /*5b40*/  @!P0 BRA `(.L_x_119) ;  /* 0x0000000000f08947 */ /* 0x002fec0003800000 */
.L_x_132:
[----:B------:R-:W-:Y:S01]  /*5b50*/  IMAD R3, R0, 0x8, R3 ;  /* 0x0000000800037824 */ /* 0x000fe200078e0203 */
[----:B------:R-:W-:-:S07]  /*5b60*/  SHF.L.U32 R0, R2, 0x1f, RZ ;  /* 0x0000001f02007819 */ /* 0x000fce00000006ff */
.L_x_120:
[----:B--2---:R2:W3:Y:S02]  /*5b70*/  SYNCS.PHASECHK.TRANS64.TRYWAIT P0, [R3+URZ], R0 ;  /* 0x00000000030075a7 */ /* 0x0044e4000800017f */
[----:B---3--:R-:W-:Y:S05]  /*5b80*/  @!P0 NANOSLEEP.SYNCS 0x989680 ;  /* 0x009896800000895d */ /* 0x008fea0003900000 */
[----:B------:R-:W3:Y:S02]  /*5b90*/  @!P0 SYNCS.PHASECHK.TRANS64 P0, [R3+URZ], R0 ;  /* 0x00000000030085a7 */ /* 0x000ee4000800007f */
[----:B---3--:R-:W-:Y:S05]  /*5ba0*/  @!P0 BRA `(.L_x_120) ;  /* 0xfffffffc00f08947 */ /* 0x008fea000383ffff */
.L_x_113:
[----:B------:R-:W-:Y:S05]  /*5bb0*/  BSYNC B0 ;  /* 0x0000000000007941 */ /* 0x000fea0003800000 */
.L_x_112:
[----:B------:R-:W-:Y:S05]  /*5bc0*/  EXIT ;  /* 0x000000000000794d */ /* 0x000fea0003800000 */
.L_x_17:
[----:B---3--:R3:W4:Y:S02]  /*5bd0*/  SYNCS.PHASECHK.TRANS64.TRYWAIT P1, [R3+URZ], R0 ;  /* 0x00000000030075a7 */ /* 0x008724000802017f */
[----:B----4-:R-:W-:Y:S05]  /*5be0*/  @!P1 NANOSLEEP.SYNCS 0x989680 ;  /* 0x009896800000995d */ /* 0x010fea0003900000 */
[----:B------:R-:W4:Y:S02]  /*5bf0*/  @!P1 SYNCS.PHASECHK.TRANS64 P1, [R3+URZ], R0 ;  /* 0x00000000030095a7 */ /* 0x000f24000802007f */
[----:B----4-:R-:W-:Y:S05]  /*5c00*/  @!P1 BRA `(.L_x_17) ;  /* 0xfffffffc00f09947 */ /* 0x010fea000383ffff */
[----:B------:R-:W-:Y:S05]  /*5c10*/  BRA `(.L_x_16) ;  /* 0xffffffb4008c7947 */ /* 0x000fea000383ffff */
.L_x_22:
[----:B-1----:R-:W-:-:S04]  /*5c20*/  IMAD.U32 R4, RZ, RZ, UR4 ;  /* 0x00000004ff047e24 */ /* 0x002fc8000f8e00ff */
[----:B------:R1:W2:Y:S03]  /*5c30*/  SYNCS.PHASECHK.TRANS64.TRYWAIT P1, [R4+URZ], R3 ;  /* 0x00000003040075a7 */ /* 0x0002a6000802017f */
[----:B--2---:R-:W-:Y:S05]  /*5c40*/  @!P1 NANOSLEEP.SYNCS 0x989680 ;  /* 0x009896800000995d */ /* 0x004fea0003900000 */
[----:B------:R-:W2:Y:S02]  /*5c50*/  @!P1 SYNCS.PHASECHK.TRANS64 P1, [R4+URZ], R3 ;  /* 0x00000003040095a7 */ /* 0x000ea4000802007f */
[----:B--2---:R-:W-:Y:S05]  /*5c60*/  @!P1 BRA `(.L_x_22) ;  /* 0xfffffffc00ec9947 */ /* 0x004fea000383ffff */
[----:B------:R-:W-:Y:S05]  /*5c70*/  BRA `(.L_x_21) ;  /* 0xffffffb8002c7947 */ /* 0x000fea000383ffff */
.L_x_99:
[----:B------:R-:W-:Y:S01]  /*5c80*/  BSSY B1, `(.L_x_121) ;  /* 0x0000006000017945 */ /* 0x000fe20003800000 */
[----:B------:R-:W-:-:S07]  /*5c90*/  IMAD.MOV.U32 R15, RZ, RZ, -0x1 ;  /* 0xffffffffff0f7424 */ /* 0x000fce00078e00ff */
[----:B------:R-:W-:Y:S05]  /*5ca0*/  WARPSYNC.COLLECTIVE R15, `(.L_x_122) ;  /* 0x000000000f0c7348 */ /* 0x000fea0003c00000 */
[----:B------:R-:W-:Y:S02]  /*5cb0*/  ELECT P6, UR62, PT ;  /* 0x00000000003e782f */ /* 0x000fe400038c0000 */
[----:B------:R-:W-:Y:S01]  /*5cc0*/  MOV R14, UR62 ;  /* 0x0000003e000e7c02 */ /* 0x000fe20008000f00 */
[----:B------:R-:W-:Y:S10]  /*5cd0*/  ENDCOLLECTIVE ;  /* 0x000000000000791b */ /* 0x000ff40003800000 */
.L_x_122:
[----:B------:R-:W-:Y:S05]  /*5ce0*/  BSYNC B1 ;  /* 0x0000000000017941 */ /* 0x000fea0003800000 */
.L_x_121:
[----:B------:R-:W-:Y:S05]  /*5cf0*/  BRA `(.L_x_123) ;  /* 0xfffffff000007947 */ /* 0x000fea000383ffff */
.L_x_102:
[----:B0-----:R0:W1:Y:S02]  /*5d00*/  SYNCS.PHASECHK.TRANS64.TRYWAIT P1, [R14+URZ+0x30], R7 ;  /* 0x000030070e0075a7 */ /* 0x001064000802017f */
[----:B-1----:R-:W-:Y:S05]  /*5d10*/  @!P1 NANOSLEEP.SYNCS 0x989680 ;  /* 0x009896800000995d */ /* 0x002fea0003900000 */
[----:B------:R-:W1:Y:S02]  /*5d20*/  @!P1 SYNCS.PHASECHK.TRANS64 P1, [R14+URZ+0x30], R7 ;  /* 0x000030070e0095a7 */ /* 0x000e64000802007f */
[----:B-1----:R-:W-:Y:S05]  /*5d30*/  @!P1 BRA `(.L_x_102) ;  /* 0xfffffffc00f09947 */ /* 0x002fea000383ffff */
[----:B------:R-:W-:Y:S05]  /*5d40*/  BRA `(.L_x_124) ;  /* 0xfffffff000347947 */ /* 0x000fea000383ffff */
.L_x_111:
[----:B------:R-:W-:Y:S01]  /*5d50*/  BSSY B0, `(.L_x_125) ;  /* 0x0000006000007945 */ /* 0x000fe20003800000 */
[----:B------:R-:W-:-:S07]  /*5d60*/  IMAD.MOV.U32 R15, RZ, RZ, -0x1 ;  /* 0xffffffffff0f7424 */ /* 0x000fce00078e00ff */
[----:B------:R-:W-:Y:S05]  /*5d70*/  WARPSYNC.COLLECTIVE R15, `(.L_x_126) ;  /* 0x000000000f0c7348 */ /* 0x000fea0003c00000 */
[----:B------:R-:W-:Y:S02]  /*5d80*/  ELECT P6, UR62, PT ;  /* 0x00000000003e782f */ /* 0x000fe400038c0000 */
[----:B------:R-:W-:Y:S01]  /*5d90*/  MOV R14, UR62 ;  /* 0x0000003e000e7c02 */ /* 0x000fe20008000f00 */
[----:B------:R-:W-:Y:S10]  /*5da0*/  ENDCOLLECTIVE ;  /* 0x000000000000791b */ /* 0x000ff40003800000 */
.L_x_126:
[----:B------:R-:W-:Y:S05]  /*5db0*/  BSYNC B0 ;  /* 0x0000000000007941 */ /* 0x000fea0003800000 */
.L_x_125:
[----:B------:R-:W-:Y:S05]  /*5dc0*/  BRA `(.L_x_127) ;  /* 0xfffffff800847947 */ /* 0x000fea000383ffff */
.L_x_115:
[----:B0-----:R0:W1:Y:S02]  /*5dd0*/  SYNCS.PHASECHK.TRANS64.TRYWAIT P0, [R7+URZ], R2 ;  /* 0x00000002070075a7 */ /* 0x001064000800017f */
[----:B-1----:R-:W-:Y:S05]  /*5de0*/  @!P0 NANOSLEEP.SYNCS 0x989680 ;  /* 0x009896800000895d */ /* 0x002fea0003900000 */
[----:B------:R-:W1:Y:S02]  /*5df0*/  @!P0 SYNCS.PHASECHK.TRANS64 P0, [R7+URZ], R2 ;  /* 0x00000002070085a7 */ /* 0x000e64000800007f */
[----:B-1----:R-:W-:Y:S05]  /*5e00*/  @!P0 BRA `(.L_x_115) ;  /* 0xfffffffc00f08947 */ /* 0x002fea000383ffff */
[----:B------:R-:W-:Y:S05]  /*5e10*/  BRA `(.L_x_128) ;  /* 0xfffffff800c47947 */ /* 0x000fea000383ffff */
.L_x_116:
[----:B0-----:R0:W1:Y:S02]  /*5e20*/  SYNCS.PHASECHK.TRANS64.TRYWAIT P0, [R9+URZ], R4 ;  /* 0x00000004090075a7 */ /* 0x001064000800017f */
[----:B-1----:R-:W-:Y:S05]  /*5e30*/  @!P0 NANOSLEEP.SYNCS 0x989680 ;  /* 0x009896800000895d */ /* 0x002fea0003900000 */
[----:B------:R-:W1:Y:S02]  /*5e40*/  @!P0 SYNCS.PHASECHK.TRANS64 P0, [R9+URZ], R4 ;  /* 0x00000004090085a7 */ /* 0x000e64000800007f */
[----:B-1----:R-:W-:Y:S05]  /*5e50*/  @!P0 BRA `(.L_x_116) ;  /* 0xfffffffc00f08947 */ /* 0x002fea000383ffff */
[----:B------:R-:W-:Y:S05]  /*5e60*/  BRA `(.L_x_129) ;  /* 0xfffffff800d47947 */ /* 0x000fea000383ffff */
.L_x_117:
[----:B0-----:R0:W1:Y:S02]  /*5e70*/  SYNCS.PHASECHK.TRANS64.TRYWAIT P0, [R6+URZ], R5 ;  /* 0x00000005060075a7 */ /* 0x001064000800017f */
[----:B-1----:R-:W-:Y:S05]  /*5e80*/  @!P0 NANOSLEEP.SYNCS 0x989680 ;  /* 0x009896800000895d */ /* 0x002fea0003900000 */
[----:B------:R-:W1:Y:S02]  /*5e90*/  @!P0 SYNCS.PHASECHK.TRANS64 P0, [R6+URZ], R5 ;  /* 0x00000005060085a7 */ /* 0x000e64000800007f */
[----:B-1----:R-:W-:Y:S05]  /*5ea0*/  @!P0 BRA `(.L_x_117) ;  /* 0xfffffffc00f08947 */ /* 0x002fea000383ffff */
[----:B------:R-:W-:Y:S05]  /*5eb0*/  BRA `(.L_x_130) ;  /* 0xfffffff800e47947 */ /* 0x000fea000383ffff */
.L_x_118:
[----:B0-----:R0:W1:Y:S02]  /*5ec0*/  SYNCS.PHASECHK.TRANS64.TRYWAIT P0, [R9+URZ], R4 ;  /* 0x00000004090075a7 */ /* 0x001064000800017f */
[----:B-1----:R-:W-:Y:S05]  /*5ed0*/  @!P0 NANOSLEEP.SYNCS 0x989680 ;  /* 0x009896800000895d */ /* 0x002fea0003900000 */
[----:B------:R-:W1:Y:S02]  /*5ee0*/  @!P0 SYNCS.PHASECHK.TRANS64 P0, [R9+URZ], R4 ;  /* 0x00000004090085a7 */ /* 0x000e64000800007f */
[----:B-1----:R-:W-:Y:S05]  /*5ef0*/  @!P0 BRA `(.L_x_118) ;  /* 0xfffffffc00f08947 */ /* 0x002fea000383ffff */
[----:B------:R-:W-:Y:S05]  /*5f00*/  BRA `(.L_x_131) ;  /* 0xfffffff800f47947 */ /* 0x000fea000383ffff */
.L_x_119:
[----:B-1----:R1:W2:Y:S02]  /*5f10*/  SYNCS.PHASECHK.TRANS64.TRYWAIT P0, [R6+URZ], R5 ;  /* 0x00000005060075a7 */ /* 0x0022a4000800017f */
[----:B--2---:R-:W-:Y:S05]  /*5f20*/  @!P0 NANOSLEEP.SYNCS 0x989680 ;  /* 0x009896800000895d */ /* 0x004fea0003900000 */
[----:B------:R-:W2:Y:S02]  /*5f30*/  @!P0 SYNCS.PHASECHK.TRANS64 P0, [R6+URZ], R5 ;  /* 0x00000005060085a7 */ /* 0x000ea4000800007f */
[----:B--2---:R-:W-:Y:S05]  /*5f40*/  @!P0 BRA `(.L_x_119) ;  /* 0xfffffffc00f08947 */ /* 0x004fea000383ffff */
[----:B------:R-:W-:Y:S05]  /*5f50*/  BRA `(.L_x_132) ;  /* 0xfffffff800fc7947 */ /* 0x000fea000383ffff */
.L_x_133:
[----:B------:R-:W-:-:S00]  /*5f60*/  BRA `(.L_x_133) ;  /* 0xfffffffc00fc7947 */ /* 0x000fc0000383ffff */
[----:B------:R-:W-:-:S00]  /*5f70*/  NOP ;  /* 0x0000000000007918 */ /* 0x000fc00000000000 */
        /* <DEDUP_REMOVED lines=8> */
.L_x_134:


//--------------------- .nv.global.init           --------------------------
	.section	.nv.global.init,"aw",@progbits
.nv.global.init:
	.type		$str$22,@object
	.size		$str$22,($str$23 - $str$22)
$str$22:
        /*0000*/ 	.byte	0x6b, 0x5f, 0x74, 0x69, 0x6c, 0x65, 0x5f, 0x63, 0x6f, 0x75, 0x6e, 0x74, 0x20, 0x3e, 0x3d, 0x20
        /*0010*/ 	.byte	0x31, 0x00
	.type		$str$23,@object
	.size		$str$23,(__unnamed_1 - $str$23)
$str$23:
        /*0012*/ 	.byte	0x2f, 0x74, 0x6d, 0x70, 0x2f, 0x63, 0x75, 0x74, 0x6c, 0x61, 0x73, 0x73, 0x5f, 0x73, 0x77, 0x65
        /*0022*/ 	.byte	0x65, 0x70, 0x5f, 0x73, 0x72, 0x63, 0x2f, 0x69, 0x6e, 0x63, 0x6c, 0x75, 0x64, 0x65, 0x2f, 0x63
        /*0032*/ 	.byte	0x75, 0x74, 0x6c, 0x61, 0x73, 0x73, 0x2f, 0x67, 0x65, 0x6d, 0x6d, 0x2f, 0x63, 0x6f, 0x6c, 0x6c
        /*0042*/ 	.byte	0x65, 0x63, 0x74, 0x69, 0x76, 0x65, 0x2f, 0x73, 0x6d, 0x39, 0x30, 0x5f, 0x6d, 0x6d, 0x61, 0x5f
        /*0052*/ 	.byte	0x74, 0x6d, 0x61, 0x5f, 0x67, 0x6d, 0x6d, 0x61, 0x5f, 0x73, 0x73, 0x5f, 0x77, 0x61, 0x72, 0x70
        /*0062*/ 	.byte	0x73, 0x70, 0x65, 0x63, 0x69, 0x61, 0x6c, 0x69, 0x7a, 0x65, 0x64, 0x2e, 0x68, 0x70, 0x70, 0x00
	.type		__unnamed_1,@object
	.size		__unnamed_1,(.L_0 - __unnamed_1)
__unnamed_1:
        /*0072*/ 	.byte	0x76, 0x6f, 0x69, 0x64, 0x20, 0x63, 0x75, 0x74, 0x6c, 0x61, 0x73, 0x73, 0x3a, 0x3a, 0x67, 0x65
        /* <DEDUP_REMOVED lines=179> */
        /*0bb2*/ 	.byte	0x65, 0x6e, 0x74, 0x69, 0x74, 0x79, 0x5d, 0x00
.L_0:


//--------------------- .nv.shared._ZN7cutlass13device_kernelINS_4gemm6kernel13GemmUniversalIN4cute5tupleIJiiiiEEENS1_10collective13CollectiveMmaINS1_34MainloopSm90TmaGmmaWarpSpecializedILi6ENS5_IJNS4_1CILi1EEESB_SB_EEENS1_35KernelTmaWarpSpecializedCooperativeEEENS5_IJNSA_ILi128EEENSA_ILi64EEENSA_ILi32EEEEEENS_6half_tENS5_IJlSB_lEEESJ_SK_NS4_8TiledMMAINS4_8MMA_AtomIJNS4_4SM904GMMA25MMA_64x64x16_F32F16F16_SSILNSO_5MajorE0ELSQ_0ELNSO_7ScaleInE1ELSR_1EEEEEENS4_6LayoutINS5_IJNSA_ILi2EEESB_SB_EEENS5_IJSB_NSA_ILi0EEESX_EEEEENS5_IJNS4_10UnderscoreES10_S10_EEEEENS4_13SM90_TMA_LOADENS4_14ComposedLayoutINS4_7SwizzleILi2ELi4ELi3EEENS4_18smem_ptr_flag_bitsILi16EEENSU_INS5_IJNSA_ILi8EEESH_EEENS5_IJSH_SB_EEEEEEEvNS4_8identityES13_S1D_vS1E_EENS_8epilogue10collective6detail29Sm90TmaWarpSpecializedAdapterINS1H_15DefaultEpilogueISJ_SK_SK_NS1G_6thread17LinearCombinationISJ_Li1EffLNS1L_9ScaleType4KindE0ELNS_15FloatRoundStyleE2ESJ_EENS1_15EpilogueDefaultEEEEEvvEEEEvNT_6ParamsE --------------------------
	.section	.nv.shared._ZN7cutlass13device_kernelINS_4gemm6kernel13GemmUniversalIN4cute5tupleIJiiiiEEENS1_10collective13CollectiveMmaINS1_34MainloopSm90TmaGmmaWarpSpecializedILi6ENS5_IJNS4_1CILi1EEESB_SB_EEENS1_35KernelTmaWarpSpecializedCooperativeEEENS5_IJNSA_ILi128EEENSA_ILi64EEENSA_ILi32EEEEEENS_6half_tENS5_IJlSB_lEEESJ_SK_NS4_8TiledMMAINS4_8MMA_AtomIJNS4_4SM904GMMA25MMA_64x64x16_F32F16F16_SSILNSO_5MajorE0ELSQ_0ELNSO_7ScaleInE1ELSR_1EEEEEENS4_6LayoutINS5_IJNSA_ILi2EEESB_SB_EEENS5_IJSB_NSA_ILi0EEESX_EEEEENS5_IJNS4_10UnderscoreES10_S10_EEEEENS4_13SM90_TMA_LOADENS4_14ComposedLayoutINS4_7SwizzleILi2ELi4ELi3EEENS4_18smem_ptr_flag_bitsILi16EEENSU_INS5_IJNSA_ILi8EEESH_EEENS5_IJSH_SB_EEEEEEEvNS4_8identityES13_S1D_vS1E_EENS_8epilogue10collective6detail29Sm90TmaWarpSpecializedAdapterINS1H_15DefaultEpilogueISJ_SK_SK_NS1G_6thread17LinearCombinationISJ_Li1EffLNS1L_9ScaleType4KindE0ELNS_15FloatRoundStyleE2ESJ_EENS1_15EpilogueDefaultEEEEEvvEEEEvNT_6ParamsE,"aw",@nobits
	.sectionflags	@""
	.align	16
	.zero		1024


//--------------------- .nv.shared.reserved.0     --------------------------
	.section	.nv.shared.reserved.0,"aw",@nobits
	.weak		__nv_reservedSMEM_offset_0_alias
	.size		__nv_reservedSMEM_offset_0_alias, 0, 0
	.other		__nv_reservedSMEM_offset_0_alias,@"STO_CUDA_RESERVED_SHARED STV_DEFAULT"
__nv_reservedSMEM_offset_0_alias:
	.zero		0


//--------------------- .nv.global                --------------------------
	.section	.nv.global,"aw",@nobits
.nv.global:
	.type		_ZN40_INTERNAL_ccb03409_4_k_cu_f6fa086d_285324cute1_E,@object
	.size		_ZN40_INTERNAL_ccb03409_4_k_cu_f6fa086d_285324cute1_E,(_ZN40_INTERNAL_ccb03409_4_k_cu_f6fa086d_285324cuda3std3__45__cpo6cbeginE - _ZN40_INTERNAL_ccb03409_4_k_cu_f6fa086d_285324cute1_E)
_ZN40_INTERNAL_ccb03409_4_k_cu_f6fa086d_285324cute1_E:
	.zero		1
	.type		_ZN40_INTERNAL_ccb03409_4_k_cu_f6fa086d_285324cuda3std3__45__cpo6cbeginE,@object
	.size		_ZN40_INTERNAL_ccb03409_4_k_cu_f6fa086d_285324cuda3std3__45__cpo6cbeginE,(_ZN40_INTERNAL_ccb03409_4_k_cu_f6fa086d_285324cuda3std3__48in_placeE - _ZN40_INTERNAL_ccb03409_4_k_cu_f6fa086d_285324cuda3std3__45__cpo6cbeginE)
_ZN40_INTERNAL_ccb03409_4_k_cu_f6fa086d_285324cuda3std3__45__cpo6cbeginE:
	.zero		1
	.type		_ZN40_INTERNAL_ccb03409_4_k_cu_f6fa086d_285324cuda3std3__48in_placeE,@object
	.size		_ZN40_INTERNAL_ccb03409_4_k_cu_f6fa086d_285324cuda3std3__48in_placeE,(_ZN40_INTERNAL_ccb03409_4_k_cu_f6fa086d_285324cuda3std6ranges3__45__cpo9iter_moveE - _ZN40_INTERNAL_ccb03409_4_k_cu_f6fa086d_285324cuda3std3__48in_placeE)
_ZN40_INTERNAL_ccb03409_4_k_cu_f6fa086d_285324cuda3std3__48in_placeE:
	.zero		1
	.type		_ZN40_INTERNAL_ccb03409_4_k_cu_f6fa086d_285324cuda3std6ranges3__45__cpo9iter_moveE,@object
	.size		_ZN40_INTERNAL_ccb03409_4_k_cu_f6fa086d_285324cuda3std6ranges3__45__cpo9iter_moveE,(_ZN40_INTERNAL_ccb03409_4_k_cu_f6fa086d_285324cuda3std3__45__cpo5beginE - _ZN40_INTERNAL_ccb03409_4_k_cu_f6fa086d_285324cuda3std6ranges3__45__cpo9iter_moveE)
_ZN40_INTERNAL_ccb03409_4_k_cu_f6fa086d_285324cuda3std6ranges3__45__cpo9iter_moveE:
	.zero		1
	.type		_ZN40_INTERNAL_ccb03409_4_k_cu_f6fa086d_285324cuda3std3__45__cpo5beginE,@object
	.size		_ZN40_INTERNAL_ccb03409_4_k_cu_f6fa086d_285324cuda3std3__45__cpo5beginE,(_ZN40_INTERNAL_ccb03409_4_k_cu_f6fa086d_285324cuda3std3__442_GLOBAL__N__ccb03409_4_k_cu_f6fa086d_285326ignoreE - _ZN40_INTERNAL_ccb03409_4_k_cu_f6fa086d_285324cuda3std3__45__cpo5beginE)
_ZN40_INTERNAL_ccb03409_4_k_cu_f6fa086d_285324cuda3std3__45__cpo5beginE:
	.zero		1
	.type		_ZN40_INTERNAL_ccb03409_4_k_cu_f6fa086d_285324cuda3std3__442_GLOBAL__N__ccb03409_4_k_cu_f6fa086d_285326ignoreE,@object
	.size		_ZN40_INTERNAL_ccb03409_4_k_cu_f6fa086d_285324cuda3std3__442_GLOBAL__N__ccb03409_4_k_cu_f6fa086d_285326ignoreE,(_ZN40_INTERNAL_ccb03409_4_k_cu_f6fa086d_285324cute7productE - _ZN40_INTERNAL_ccb03409_4_k_cu_f6fa086d_285324cuda3std3__442_GLOBAL__N__ccb03409_4_k_cu_f6fa086d_285326ignoreE)
_ZN40_INTERNAL_ccb03409_4_k_cu_f6fa086d_285324cuda3std3__442_GLOBAL__N__ccb03409_4_k_cu_f6fa086d_285326ignoreE:
	.zero		1
	.type		_ZN40_INTERNAL_ccb03409_4_k_cu_f6fa086d_285324cute7productE,@object
	.size		_ZN40_INTERNAL_ccb03409_4_k_cu_f6fa086d_285324cute7productE,(_ZN40_INTERNAL_ccb03409_4_k_cu_f6fa086d_285324cuda3std3__45__cpo3endE - _ZN40_INTERNAL_ccb03409_4_k_cu_f6fa086d_285324cute7productE)
_ZN40_INTERNAL_ccb03409_4_k_cu_f6fa086d_285324cute7productE:
	.zero		1
	.type		_ZN40_INTERNAL_ccb03409_4_k_cu_f6fa086d_285324cuda3std3__45__cpo3endE,@object
	.size		_ZN40_INTERNAL_ccb03409_4_k_cu_f6fa086d_285324cuda3std3__45__cpo3endE,(_ZN40_INTERNAL_ccb03409_4_k_cu_f6fa086d_285324cuda3std3__419piecewise_constructE - _ZN40_INTERNAL_ccb03409_4_k_cu_f6fa086d_285324cuda3std3__45__cpo3endE)
_ZN40_INTERNAL_ccb03409_4_k_cu_f6fa086d_285324cuda3std3__45__cpo3endE:
	.zero		1
	.type		_ZN40_INTERNAL_ccb03409_4_k_cu_f6fa086d_285324cuda3std3__419piecewise_constructE,@object
	.size		_ZN40_INTERNAL_ccb03409_4_k_cu_f6fa086d_285324cuda3std3__419piecewise_constructE,(_ZN40_INTERNAL_ccb03409_4_k_cu_f6fa086d_285324cuda3std3__45__cpo4cendE - _ZN40_INTERNAL_ccb03409_4_k_cu_f6fa086d_285324cuda3std3__419piecewise_constructE)
_ZN40_INTERNAL_ccb03409_4_k_cu_f6fa086d_285324cuda3std3__419piecewise_constructE:
	.zero		1
	.type		_ZN40_INTERNAL_ccb03409_4_k_cu_f6fa086d_285324cuda3std3__45__cpo4cendE,@object
	.size		_ZN40_INTERNAL_ccb03409_4_k_cu_f6fa086d_285324cuda3std3__45__cpo4cendE,(_ZN40_INTERNAL_ccb03409_4_k_cu_f6fa086d_285324cuda3std6ranges3__45__cpo4swapE - _ZN40_INTERNAL_ccb03409_4_k_cu_f6fa086d_285324cuda3std3__45__cpo4cendE)
_ZN40_INTERNAL_ccb03409_4_k_cu_f6fa086d_285324cuda3std3__45__cpo4cendE:
	.zero		1
	.type		_ZN40_INTERNAL_ccb03409_4_k_cu_f6fa086d_285324cuda3std6ranges3__45__cpo4swapE,@object
	.size		_ZN40_INTERNAL_ccb03409_4_k_cu_f6fa086d_285324cuda3std6ranges3__45__cpo4swapE,(.L_8 - _ZN40_INTERNAL_ccb03409_4_k_cu_f6fa086d_285324cuda3std6ranges3__45__cpo4swapE)
_ZN40_INTERNAL_ccb03409_4_k_cu_f6fa086d_285324cuda3std6ranges3__45__cpo4swapE:
	.zero		1
.L_8:


//--------------------- .nv.constant0._ZN7cutlass13device_kernelINS_4gemm6kernel13GemmUniversalIN4cute5tupleIJiiiiEEENS1_10collective13CollectiveMmaINS1_34MainloopSm90TmaGmmaWarpSpecializedILi6ENS5_IJNS4_1CILi1EEESB_SB_EEENS1_35KernelTmaWarpSpecializedCooperativeEEENS5_IJNSA_ILi128EEENSA_ILi64EEENSA_ILi32EEEEEENS_6half_tENS5_IJlSB_lEEESJ_SK_NS4_8TiledMMAINS4_8MMA_AtomIJNS4_4SM904GMMA25MMA_64x64x16_F32F16F16_SSILNSO_5MajorE0ELSQ_0ELNSO_7ScaleInE1ELSR_1EEEEEENS4_6LayoutINS5_IJNSA_ILi2EEESB_SB_EEENS5_IJSB_NSA_ILi0EEESX_EEEEENS5_IJNS4_10UnderscoreES10_S10_EEEEENS4_13SM90_TMA_LOADENS4_14ComposedLayoutINS4_7SwizzleILi2ELi4ELi3EEENS4_18smem_ptr_flag_bitsILi16EEENSU_INS5_IJNSA_ILi8EEESH_EEENS5_IJSH_SB_EEEEEEEvNS4_8identityES13_S1D_vS1E_EENS_8epilogue10collective6detail29Sm90TmaWarpSpecializedAdapterINS1H_15DefaultEpilogueISJ_SK_SK_NS1G_6thread17LinearCombinationISJ_Li1EffLNS1L_9ScaleType4KindE0ELNS_15FloatRoundStyleE2ESJ_EENS1_15EpilogueDefaultEEEEEvvEEEEvNT_6ParamsE --------------------------
	.section	.nv.constant0._ZN7cutlass13device_kernelINS_4gemm6kernel13GemmUniversalIN4cute5tupleIJiiiiEEENS1_10collective13CollectiveMmaINS1_34MainloopSm90TmaGmmaWarpSpecializedILi6ENS5_IJNS4_1CILi1EEESB_SB_EEENS1_35KernelTmaWarpSpecializedCooperativeEEENS5_IJNSA_ILi128EEENSA_ILi64EEENSA_ILi32EEEEEENS_6half_tENS5_IJlSB_lEEESJ_SK_NS4_8TiledMMAINS4_8MMA_AtomIJNS4_4SM904GMMA25MMA_64x64x16_F32F16F16_SSILNSO_5MajorE0ELSQ_0ELNSO_7ScaleInE1ELSR_1EEEEEENS4_6LayoutINS5_IJNSA_ILi2EEESB_SB_EEENS5_IJSB_NSA_ILi0EEESX_EEEEENS5_IJNS4_10UnderscoreES10_S10_EEEEENS4_13SM90_TMA_LOADENS4_14ComposedLayoutINS4_7SwizzleILi2ELi4ELi3EEENS4_18smem_ptr_flag_bitsILi16EEENSU_INS5_IJNSA_ILi8EEESH_EEENS5_IJSH_SB_EEEEEEEvNS4_8identityES13_S1D_vS1E_EENS_8epilogue10collective6detail29Sm90TmaWarpSpecializedAdapterINS1H_15DefaultEpilogueISJ_SK_SK_NS1G_6thread17LinearCombinationISJ_Li1EffLNS1L_9ScaleType4KindE0ELNS_15FloatRoundStyleE2ESJ_EENS1_15EpilogueDefaultEEEEEvvEEEEvNT_6ParamsE,"a",@progbits
	.sectionflags	@""
	.align	4
.nv.constant0._ZN7cutlass13device_kernelINS_4gemm6kernel13GemmUniversalIN4cute5tupleIJiiiiEEENS1_10collective13CollectiveMmaINS1_34MainloopSm90TmaGmmaWarpSpecializedILi6ENS5_IJNS4_1CILi1EEESB_SB_EEENS1_35KernelTmaWarpSpecializedCooperativeEEENS5_IJNSA_ILi128EEENSA_ILi64EEENSA_ILi32EEEEEENS_6half_tENS5_IJlSB_lEEESJ_SK_NS4_8TiledMMAINS4_8MMA_AtomIJNS4_4SM904GMMA25MMA_64x64x16_F32F16F16_SSILNSO_5MajorE0ELSQ_0ELNSO_7ScaleInE1ELSR_1EEEEEENS4_6LayoutINS5_IJNSA_ILi2EEESB_SB_EEENS5_IJSB_NSA_ILi0EEESX_EEEEENS5_IJNS4_10UnderscoreES10_S10_EEEEENS4_13SM90_TMA_LOADENS4_14ComposedLayoutINS4_7SwizzleILi2ELi4ELi3EEENS4_18smem_ptr_flag_bitsILi16EEENSU_INS5_IJNSA_ILi8EEESH_EEENS5_IJSH_SB_EEEEEEEvNS4_8identityES13_S1D_vS1E_EENS_8epilogue10collective6detail29Sm90TmaWarpSpecializedAdapterINS1H_15DefaultEpilogueISJ_SK_SK_NS1G_6thread17LinearCombinationISJ_Li1EffLNS1L_9ScaleType4KindE0ELNS_15FloatRoundStyleE2ESJ_EENS1_15EpilogueDefaultEEEEEvvEEEEvNT_6ParamsE:
	.zero		1664


//--------------------- SYMBOLS --------------------------

	.type		.nv.reservedSmem.offset0,@object
	.size		.nv.reservedSmem.offset0,0x4
	.type		__assertfail,@function
